// auto-generated by cutlass_sweep.gemm — config: {"arch": "sm_100", "cluster_m": 8, "cluster_n": 1, "dtype": "e5m2", "dtype_b": "e5m2", "layout": "nt", "stages": 0, "tile_k": 128, "tile_m": 256, "tile_n": 64}
#include "cutlass/cutlass.h"
#include "cutlass/gemm/collective/collective_builder.hpp"
#include "cutlass/gemm/device/gemm_universal_adapter.h"
#include "cutlass/gemm/kernel/gemm_universal.hpp"
#include "cutlass/epilogue/collective/collective_builder.hpp"

using ElemA = cutlass::float_e5m2_t;
using ElemB = cutlass::float_e5m2_t;
using ElemCD = cutlass::float_e5m2_t;
using Acc  = float;
using TileShape    = cute::Shape<cute::_256, cute::_64, cute::_128>;
using ClusterShape = cute::Shape<cute::_8, cute::_1, cute::_1>;

using CollectiveEpilogue = typename cutlass::epilogue::collective::CollectiveBuilder<
    cutlass::arch::Sm100, cutlass::arch::OpClassTensorOp,
    TileShape, ClusterShape,
    cutlass::epilogue::collective::EpilogueTileAuto,
    Acc, Acc,
    ElemCD, cutlass::layout::RowMajor, 128 / cutlass::sizeof_bits<ElemCD>::value,
    ElemCD, cutlass::layout::RowMajor, 128 / cutlass::sizeof_bits<ElemCD>::value,
    cutlass::epilogue::collective::EpilogueScheduleAuto
  >::CollectiveOp;

using CollectiveMainloop = typename cutlass::gemm::collective::CollectiveBuilder<
    cutlass::arch::Sm100, cutlass::arch::OpClassTensorOp,
    ElemA, cutlass::layout::RowMajor, 128 / cutlass::sizeof_bits<ElemA>::value,
    ElemB, cutlass::layout::ColumnMajor, 128 / cutlass::sizeof_bits<ElemB>::value,
    Acc,
    TileShape, ClusterShape,
    cutlass::gemm::collective::StageCountAutoCarveout<static_cast<int>(sizeof(typename CollectiveEpilogue::SharedStorage))>,
    cutlass::gemm::collective::KernelScheduleAuto
  >::CollectiveOp;

using GemmKernel = cutlass::gemm::kernel::GemmUniversal<
    cute::Shape<int,int,int,int>,
    CollectiveMainloop,
    CollectiveEpilogue
>;
using Gemm = cutlass::gemm::device::GemmUniversalAdapter<GemmKernel>;

// Force the device kernel symbol into the cubin without needing a host main.
auto* _anchor = &cutlass::device_kernel<GemmKernel>;


// ===== COMPILED SASS (sm_100a) =====

	.target	sm_100a

	.elftype	@"ET_EXEC"


//--------------------- .note.nv.tkinfo           --------------------------
	.section	.note.nv.tkinfo,"",@"SHT_NOTE"
	.sectionflags	@"SHF_NOTE_NV_TKINFO"
	.tkinfo
        /*0018*/ 	.word	0x00000002
        /*0030*/ 	.string	""
        /*0030*/ 	.string	"ptxas"
        /*0030*/ 	.string	"Cuda compilation tools, release 13.0, V13.0.88"
        /*0030*/ 	.string	"Build cuda_13.0.r13.0/compiler.36424714_0"
        /*0030*/ 	.string	"-arch sm_100a -m 64 "



//--------------------- .note.nv.cuinfo           --------------------------
	.section	.note.nv.cuinfo,"",@"SHT_NOTE"
	.sectionflags	@"SHF_NOTE_NV_CUINFO"
        /*0018*/ 	.short	0x0002
        /*001a*/ 	.short	0x0064
        /*001c*/ 	.short	0x0082
	.zero		2


//--------------------- .nv.info                  --------------------------
	.section	.nv.info,"",@"SHT_CUDA_INFO"
	.align	4


	//----- nvinfo : EIATTR_REGCOUNT
	.align		4
        /*0000*/ 	.byte	0x04, 0x2f
        /*0002*/ 	.short	(.L_19 - .L_18)
	.align		4
.L_18:
        /*0004*/ 	.word	index@(_ZN7cutlass13device_kernelINS_4gemm6kernel13GemmUniversalIN4cute5tupleIJiiiiEEENS1_10collective13CollectiveMmaINS1_35MainloopSm100TmaUmmaWarpSpecializedILi10ELi2ELi4ENS5_IJNS4_1CILi8EEENSA_ILi1EEESC_EEEEENS5_IJNSA_ILi256EEENSA_ILi64EEENSA_ILi128EEEEEENS_12float_e5m2_tENS5_IJlSC_lEEESJ_SK_NS4_8TiledMMAINS4_8MMA_AtomIJNS4_10MMA_TraitsINS4_25SM100_MMA_F8F6F4_2x1SM_SSEJSJ_SJ_fSF_SG_NS4_17integral_constantINS4_4UMMA5MajorELSR_0EEESS_NSP_INSQ_7ScaleInELST_0EEESU_EEEEEENS4_6LayoutINS5_IJSC_SC_SC_EEENS5_IJNSA_ILi0EEESZ_SZ_EEEEENS5_IJNS4_10UnderscoreES12_S12_EEEEENS4_18SM100_TMA_2SM_LOADENS4_14ComposedLayoutINS4_7SwizzleILi3ELi4ELi3EEENS4_18smem_ptr_flag_bitsILi8EEENSX_INS5_IJSB_SH_EEENS5_IJSH_SC_EEEEEEEvNS4_8identityENS4_28SM100_TMA_2SM_LOAD_MULTICASTES1E_vS1F_EENS_8epilogue10collective18CollectiveEpilogueINS1I_23Sm100TmaWarpSpecializedILi1ELi1ELi64ELb0ELb0EEEJNS5_IJSH_SG_SH_EEENS5_IJNSX_ISH_SC_EENSX_ISG_SC_EEEEESJ_SK_SJ_SK_NS1I_6fusion15FusionCallbacksIS1M_NS1R_17LinearCombinationISJ_fSJ_fLNS_15FloatRoundStyleE2EEES1N_S1Q_JEEENS4_5SM1004TMEM4LOAD26SM100_TMEM_LOAD_32dp32b64xENS4_13SM90_TMA_LOADENS16_INS17_ILi2ELi4ELi3EEES1A_NSX_INS5_IJSB_SG_EEENS5_IJSG_SC_EEEEEEENS4_39AutoVectorizingCopyWithAssumedAlignmentILi128EEENS4_14SM90_TMA_STOREES26_S28_S28_EEEvvEEEEvNT_6ParamsE)
        /*0008*/ 	.word	0x0000009a


	//----- nvinfo : EIATTR_FRAME_SIZE
	.align		4
.L_19:
        /*000c*/ 	.byte	0x04, 0x11
        /*000e*/ 	.short	(.L_21 - .L_20)
	.align		4
.L_20:
        /*0010*/ 	.word	index@($__internal_2_$__cuda_sm10x_tcgen05_guardrail_trap_unallocated_columns_being_dealloced)
        /*0014*/ 	.word	0x00000000


	//----- nvinfo : EIATTR_FRAME_SIZE
	.align		4
.L_21:
        /*0018*/ 	.byte	0x04, 0x11
        /*001a*/ 	.short	(.L_23 - .L_22)
	.align		4
.L_22:
        /*001c*/ 	.word	index@($__internal_1_$__cuda_sm10x_tcgen05_guardrail_trap_phase_invalid_during_alloc)
        /*0020*/ 	.word	0x00000000


	//----- nvinfo : EIATTR_FRAME_SIZE
	.align		4
.L_23:
        /*0024*/ 	.byte	0x04, 0x11
        /*0026*/ 	.short	(.L_25 - .L_24)
	.align		4
.L_24:
        /*0028*/ 	.word	index@($__internal_0_$__cuda_sm10x_tcgen05_guardrail_trap_col_being_dealloced_not_returned_by_alloc)
        /*002c*/ 	.word	0x00000000


	//----- nvinfo : EIATTR_FRAME_SIZE
	.align		4
.L_25:
        /*0030*/ 	.byte	0x04, 0x11
        /*0032*/ 	.short	(.L_27 - .L_26)
	.align		4
.L_26:
        /*0034*/ 	.word	index@(_ZN7cutlass13device_kernelINS_4gemm6kernel13GemmUniversalIN4cute5tupleIJiiiiEEENS1_10collective13CollectiveMmaINS1_35MainloopSm100TmaUmmaWarpSpecializedILi10ELi2ELi4ENS5_IJNS4_1CILi8EEENSA_ILi1EEESC_EEEEENS5_IJNSA_ILi256EEENSA_ILi64EEENSA_ILi128EEEEEENS_12float_e5m2_tENS5_IJlSC_lEEESJ_SK_NS4_8TiledMMAINS4_8MMA_AtomIJNS4_10MMA_TraitsINS4_25SM100_MMA_F8F6F4_2x1SM_SSEJSJ_SJ_fSF_SG_NS4_17integral_constantINS4_4UMMA5MajorELSR_0EEESS_NSP_INSQ_7ScaleInELST_0EEESU_EEEEEENS4_6LayoutINS5_IJSC_SC_SC_EEENS5_IJNSA_ILi0EEESZ_SZ_EEEEENS5_IJNS4_10UnderscoreES12_S12_EEEEENS4_18SM100_TMA_2SM_LOADENS4_14ComposedLayoutINS4_7SwizzleILi3ELi4ELi3EEENS4_18smem_ptr_flag_bitsILi8EEENSX_INS5_IJSB_SH_EEENS5_IJSH_SC_EEEEEEEvNS4_8identityENS4_28SM100_TMA_2SM_LOAD_MULTICASTES1E_vS1F_EENS_8epilogue10collective18CollectiveEpilogueINS1I_23Sm100TmaWarpSpecializedILi1ELi1ELi64ELb0ELb0EEEJNS5_IJSH_SG_SH_EEENS5_IJNSX_ISH_SC_EENSX_ISG_SC_EEEEESJ_SK_SJ_SK_NS1I_6fusion15FusionCallbacksIS1M_NS1R_17LinearCombinationISJ_fSJ_fLNS_15FloatRoundStyleE2EEES1N_S1Q_JEEENS4_5SM1004TMEM4LOAD26SM100_TMEM_LOAD_32dp32b64xENS4_13SM90_TMA_LOADENS16_INS17_ILi2ELi4ELi3EEES1A_NSX_INS5_IJSB_SG_EEENS5_IJSG_SC_EEEEEEENS4_39AutoVectorizingCopyWithAssumedAlignmentILi128EEENS4_14SM90_TMA_STOREES26_S28_S28_EEEvvEEEEvNT_6ParamsE)
        /*0038*/ 	.word	0x00000000


	//----- nvinfo : EIATTR_MIN_STACK_SIZE
	.align		4
.L_27:
        /*003c*/ 	.byte	0x04, 0x12
        /*003e*/ 	.short	(.L_29 - .L_28)
	.align		4
.L_28:
        /*0040*/ 	.word	index@(_ZN7cutlass13device_kernelINS_4gemm6kernel13GemmUniversalIN4cute5tupleIJiiiiEEENS1_10collective13CollectiveMmaINS1_35MainloopSm100TmaUmmaWarpSpecializedILi10ELi2ELi4ENS5_IJNS4_1CILi8EEENSA_ILi1EEESC_EEEEENS5_IJNSA_ILi256EEENSA_ILi64EEENSA_ILi128EEEEEENS_12float_e5m2_tENS5_IJlSC_lEEESJ_SK_NS4_8TiledMMAINS4_8MMA_AtomIJNS4_10MMA_TraitsINS4_25SM100_MMA_F8F6F4_2x1SM_SSEJSJ_SJ_fSF_SG_NS4_17integral_constantINS4_4UMMA5MajorELSR_0EEESS_NSP_INSQ_7ScaleInELST_0EEESU_EEEEEENS4_6LayoutINS5_IJSC_SC_SC_EEENS5_IJNSA_ILi0EEESZ_SZ_EEEEENS5_IJNS4_10UnderscoreES12_S12_EEEEENS4_18SM100_TMA_2SM_LOADENS4_14ComposedLayoutINS4_7SwizzleILi3ELi4ELi3EEENS4_18smem_ptr_flag_bitsILi8EEENSX_INS5_IJSB_SH_EEENS5_IJSH_SC_EEEEEEEvNS4_8identityENS4_28SM100_TMA_2SM_LOAD_MULTICASTES1E_vS1F_EENS_8epilogue10collective18CollectiveEpilogueINS1I_23Sm100TmaWarpSpecializedILi1ELi1ELi64ELb0ELb0EEEJNS5_IJSH_SG_SH_EEENS5_IJNSX_ISH_SC_EENSX_ISG_SC_EEEEESJ_SK_SJ_SK_NS1I_6fusion15FusionCallbacksIS1M_NS1R_17LinearCombinationISJ_fSJ_fLNS_15FloatRoundStyleE2EEES1N_S1Q_JEEENS4_5SM1004TMEM4LOAD26SM100_TMEM_LOAD_32dp32b64xENS4_13SM90_TMA_LOADENS16_INS17_ILi2ELi4ELi3EEES1A_NSX_INS5_IJSB_SG_EEENS5_IJSG_SC_EEEEEEENS4_39AutoVectorizingCopyWithAssumedAlignmentILi128EEENS4_14SM90_TMA_STOREES26_S28_S28_EEEvvEEEEvNT_6ParamsE)
        /*0044*/ 	.word	0x00000000
.L_29:


//--------------------- .nv.compat                --------------------------
	.section	.nv.compat,"",@"SHT_CUDA_COMPAT_INFO"
	.align	4
        /*0000*/ 	.byte	0x02, 0x09, 0x01, 0x00, 0x02, 0x02, 0x02, 0x00, 0x02, 0x05, 0x05, 0x00, 0x03, 0x07, 0x01, 0x01
        /*0010*/ 	.byte	0x02, 0x03, 0x01, 0x00, 0x02, 0x06, 0x01, 0x00, 0x04, 0x0b, 0x08, 0x00, 0x09, 0x00, 0x00, 0x00
        /*0020*/ 	.byte	0x00, 0x00, 0x00, 0x00


//--------------------- .nv.info._ZN7cutlass13device_kernelINS_4gemm6kernel13GemmUniversalIN4cute5tupleIJiiiiEEENS1_10collective13CollectiveMmaINS1_35MainloopSm100TmaUmmaWarpSpecializedILi10ELi2ELi4ENS5_IJNS4_1CILi8EEENSA_ILi1EEESC_EEEEENS5_IJNSA_ILi256EEENSA_ILi64EEENSA_ILi128EEEEEENS_12float_e5m2_tENS5_IJlSC_lEEESJ_SK_NS4_8TiledMMAINS4_8MMA_AtomIJNS4_10MMA_TraitsINS4_25SM100_MMA_F8F6F4_2x1SM_SSEJSJ_SJ_fSF_SG_NS4_17integral_constantINS4_4UMMA5MajorELSR_0EEESS_NSP_INSQ_7ScaleInELST_0EEESU_EEEEEENS4_6LayoutINS5_IJSC_SC_SC_EEENS5_IJNSA_ILi0EEESZ_SZ_EEEEENS5_IJNS4_10UnderscoreES12_S12_EEEEENS4_18SM100_TMA_2SM_LOADENS4_14ComposedLayoutINS4_7SwizzleILi3ELi4ELi3EEENS4_18smem_ptr_flag_bitsILi8EEENSX_INS5_IJSB_SH_EEENS5_IJSH_SC_EEEEEEEvNS4_8identityENS4_28SM100_TMA_2SM_LOAD_MULTICASTES1E_vS1F_EENS_8epilogue10collective18CollectiveEpilogueINS1I_23Sm100TmaWarpSpecializedILi1ELi1ELi64ELb0ELb0EEEJNS5_IJSH_SG_SH_EEENS5_IJNSX_ISH_SC_EENSX_ISG_SC_EEEEESJ_SK_SJ_SK_NS1I_6fusion15FusionCallbacksIS1M_NS1R_17LinearCombinationISJ_fSJ_fLNS_15FloatRoundStyleE2EEES1N_S1Q_JEEENS4_5SM1004TMEM4LOAD26SM100_TMEM_LOAD_32dp32b64xENS4_13SM90_TMA_LOADENS16_INS17_ILi2ELi4ELi3EEES1A_NSX_INS5_IJSB_SG_EEENS5_IJSG_SC_EEEEEEENS4_39AutoVectorizingCopyWithAssumedAlignmentILi128EEENS4_14SM90_TMA_STOREES26_S28_S28_EEEvvEEEEvNT_6ParamsE --------------------------
	.section	.nv.info._ZN7cutlass13device_kernelINS_4gemm6kernel13GemmUniversalIN4cute5tupleIJiiiiEEENS1_10collective13CollectiveMmaINS1_35MainloopSm100TmaUmmaWarpSpecializedILi10ELi2ELi4ENS5_IJNS4_1CILi8EEENSA_ILi1EEESC_EEEEENS5_IJNSA_ILi256EEENSA_ILi64EEENSA_ILi128EEEEEENS_12float_e5m2_tENS5_IJlSC_lEEESJ_SK_NS4_8TiledMMAINS4_8MMA_AtomIJNS4_10MMA_TraitsINS4_25SM100_MMA_F8F6F4_2x1SM_SSEJSJ_SJ_fSF_SG_NS4_17integral_constantINS4_4UMMA5MajorELSR_0EEESS_NSP_INSQ_7ScaleInELST_0EEESU_EEEEEENS4_6LayoutINS5_IJSC_SC_SC_EEENS5_IJNSA_ILi0EEESZ_SZ_EEEEENS5_IJNS4_10UnderscoreES12_S12_EEEEENS4_18SM100_TMA_2SM_LOADENS4_14ComposedLayoutINS4_7SwizzleILi3ELi4ELi3EEENS4_18smem_ptr_flag_bitsILi8EEENSX_INS5_IJSB_SH_EEENS5_IJSH_SC_EEEEEEEvNS4_8identityENS4_28SM100_TMA_2SM_LOAD_MULTICASTES1E_vS1F_EENS_8epilogue10collective18CollectiveEpilogueINS1I_23Sm100TmaWarpSpecializedILi1ELi1ELi64ELb0ELb0EEEJNS5_IJSH_SG_SH_EEENS5_IJNSX_ISH_SC_EENSX_ISG_SC_EEEEESJ_SK_SJ_SK_NS1I_6fusion15FusionCallbacksIS1M_NS1R_17LinearCombinationISJ_fSJ_fLNS_15FloatRoundStyleE2EEES1N_S1Q_JEEENS4_5SM1004TMEM4LOAD26SM100_TMEM_LOAD_32dp32b64xENS4_13SM90_TMA_LOADENS16_INS17_ILi2ELi4ELi3EEES1A_NSX_INS5_IJSB_SG_EEENS5_IJSG_SC_EEEEEEENS4_39AutoVectorizingCopyWithAssumedAlignmentILi128EEENS4_14SM90_TMA_STOREES26_S28_S28_EEEvvEEEEvNT_6ParamsE,"",@"SHT_CUDA_INFO"
	.sectionflags	@""
	.align	4


	//----- nvinfo : EIATTR_CUDA_API_VERSION
	.align		4
        /*0000*/ 	.byte	0x04, 0x37
        /*0002*/ 	.short	(.L_31 - .L_30)
.L_30:
        /*0004*/ 	.word	0x00000082


	//----- nvinfo : EIATTR_KPARAM_INFO
	.align		4
.L_31:
        /*0008*/ 	.byte	0x04, 0x17
        /*000a*/ 	.short	(.L_33 - .L_32)
.L_32:
        /*000c*/ 	.word	0x00000000
        /*0010*/ 	.short	0x0000
        /*0012*/ 	.short	0x0000
        /*0014*/ 	.byte	0x00, 0xf0, 0x01, 0x20


	//----- nvinfo : EIATTR_AT_ENTRY_FRAGMENTS
	.align		4
.L_33:
        /*0018*/ 	.byte	0x04, 0x4f
        /*001a*/ 	.short	(.L_35 - .L_34)


	//   ....[0]....
.L_34:
        /*001c*/ 	.word	0x00000007


	//----- nvinfo : EIATTR_RESERVED_SMEM_USED
	.align		4
.L_35:
        /*0020*/ 	.byte	0x01, 0x41
	.zero		2


	//----- nvinfo : EIATTR_SPARSE_MMA_MASK
	.align		4
        /*0024*/ 	.byte	0x03, 0x50
        /*0026*/ 	.short	0x0000


	//----- nvinfo : EIATTR_TCGEN05_2CTA_USED
	.align		4
        /*0028*/ 	.byte	0x01, 0x52
	.zero		2


	//----- nvinfo : EIATTR_MAXREG_COUNT
	.align		4
        /*002c*/ 	.byte	0x03, 0x1b
        /*002e*/ 	.short	0x00ff


	//----- nvinfo : EIATTR_NUM_BARRIERS
	.align		4
        /*0030*/ 	.byte	0x02, 0x4c
        /*0032*/ 	.byte	0x07
	.zero		1


	//----- nvinfo : EIATTR_EXTERNS
	.align		4
        /*0034*/ 	.byte	0x04, 0x0f
        /*0036*/ 	.short	(.L_37 - .L_36)


	//   ....[0]....
	.align		4
.L_36:
        /*0038*/ 	.word	index@(__assertfail)


	//----- nvinfo : EIATTR_MERCURY_ISA_VERSION
	.align		4
.L_37:
        /*003c*/ 	.byte	0x03, 0x5f
        /*003e*/ 	.short	0x0101


	//----- nvinfo : EIATTR_INT_WARP_WIDE_INSTR_OFFSETS
	.align		4
        /*0040*/ 	.byte	0x04, 0x31
        /*0042*/ 	.short	(.L_39 - .L_38)


	//   ....[0]....
.L_38:
        /*0044*/ 	.word	0x00000e60


	//   ....[1]....
        /*0048*/ 	.word	0x00000f10


	//   ....[2]....
        /*004c*/ 	.word	0x00004790


	//   ....[3]....
        /*0050*/ 	.word	0x000047c0


	//   ....[4]....
        /*0054*/ 	.word	0x000047e0


	//   ....[5]....
        /*0058*/ 	.word	0x000053c0


	//   ....[6]....
        /*005c*/ 	.word	0x00005470


	//----- nvinfo : EIATTR_COOP_GROUP_MASK_REGIDS
	.align		4
.L_39:
        /*0060*/ 	.byte	0x04, 0x29
        /*0062*/ 	.short	(.L_41 - .L_40)


	//   ....[0]....
.L_40:
        /*0064*/ 	.word	0xffffffff


	//   ....[1]....
        /*0068*/ 	.word	0xffffffff


	//   ....[2]....
        /*006c*/ 	.word	0xffffffff


	//   ....[3]....
        /*0070*/ 	.word	0xffffffff


	//   ....[4]....
        /*0074*/ 	.word	0xffffffff


	//   ....[5]....
        /*0078*/ 	.word	0xffffffff


	//   ....[6]....
        /*007c*/ 	.word	0xffffffff


	//   ....[7]....
        /*0080*/ 	.word	0xffffffff


	//   ....[8]....
        /*0084*/ 	.word	0xffffffff


	//   ....[9]....
        /*0088*/ 	.word	0xffffffff


	//   ....[10]....
        /*008c*/ 	.word	0xffffffff


	//   ....[11]....
        /*0090*/ 	.word	0xffffffff


	//   ....[12]....
        /*0094*/ 	.word	0xffffffff


	//   ....[13]....
        /*0098*/ 	.word	0xffffffff


	//----- nvinfo : EIATTR_COOP_GROUP_INSTR_OFFSETS
	.align		4
.L_41:
        /*009c*/ 	.byte	0x04, 0x28
        /*009e*/ 	.short	(.L_43 - .L_42)


	//   ....[0]....
.L_42:
        /*00a0*/ 	.word	0x000000b0


	//   ....[1]....
        /*00a4*/ 	.word	0x00000510


	//   ....[2]....
        /*00a8*/ 	.word	0x000007d0


	//   ....[3]....
        /*00ac*/ 	.word	0x00000910


	//   ....[4]....
        /*00b0*/ 	.word	0x00000a10


	//   ....[5]....
        /*00b4*/ 	.word	0x00000b80


	//   ....[6]....
        /*00b8*/ 	.word	0x00000d20


	//   ....[7]....
        /*00bc*/ 	.word	0x00000f80


	//   ....[8]....
        /*00c0*/ 	.word	0x00002340


	//   ....[9]....
        /*00c4*/ 	.word	0x00003570


	//   ....[10]....
        /*00c8*/ 	.word	0x00003a40


	//   ....[11]....
        /*00cc*/ 	.word	0x00003a70


	//   ....[12]....
        /*00d0*/ 	.word	0x00004690


	//   ....[13]....
        /*00d4*/ 	.word	0x000048a0


	//----- nvinfo : EIATTR_VRC_CTA_INIT_COUNT
	.align		4
.L_43:
        /*00d8*/ 	.byte	0x02, 0x4a
        /*00da*/ 	.byte	0x80
	.zero		1


	//----- nvinfo : EIATTR_SYSCALL_OFFSETS
	.align		4
        /*00dc*/ 	.byte	0x04, 0x46
        /*00de*/ 	.short	(.L_45 - .L_44)


	//   ....[0]....
.L_44:
        /*00e0*/ 	.word	0x00005fb0


	//   ....[1]....
        /*00e4*/ 	.word	0x000060f0


	//   ....[2]....
        /*00e8*/ 	.word	0x000068c0


	//----- nvinfo : EIATTR_MBARRIER_INSTR_OFFSETS
	.align		4
.L_45:
        /*00ec*/ 	.byte	0x04, 0x39
        /*00ee*/ 	.short	(.L_47 - .L_46)


	//   ....[0]....
.L_46:
        /*00f0*/ 	.word	0x00000670
        /*00f4*/ 	.word	0x000000ff
        /*00f8*/ 	.word	0x00000000
        /*00fc*/ 	.short	0x0100
        /*00fe*/ 	.byte	0x04
	.zero		1


	//   ....[1]....
        /*0100*/ 	.word	0x00000680
        /*0104*/ 	.word	0x000000ff
        /*0108*/ 	.word	0x00000050
        /*010c*/ 	.short	0x0100
        /*010e*/ 	.byte	0x04
	.zero		1


	//   ....[2]....
        /*0110*/ 	.word	0x00000690
        /*0114*/ 	.word	0x000000ff
        /*0118*/ 	.word	0x00000008
        /*011c*/ 	.short	0x0100
        /*011e*/ 	.byte	0x04
	.zero		1


	//   ....[3]....
        /*0120*/ 	.word	0x000006a0
        /*0124*/ 	.word	0x000000ff
        /*0128*/ 	.word	0x00000058
        /*012c*/ 	.short	0x0100
        /*012e*/ 	.byte	0x04
	.zero		1


	//   ....[4]....
        /*0130*/ 	.word	0x000006b0
        /*0134*/ 	.word	0x000000ff
        /*0138*/ 	.word	0x00000010
        /*013c*/ 	.short	0x0100
        /*013e*/ 	.byte	0x04
	.zero		1


	//   ....[5]....
        /*0140*/ 	.word	0x000006c0
        /*0144*/ 	.word	0x000000ff
        /*0148*/ 	.word	0x00000060
        /*014c*/ 	.short	0x0100
        /*014e*/ 	.byte	0x04
	.zero		1


	//   ....[6]....
        /*0150*/ 	.word	0x000006d0
        /*0154*/ 	.word	0x000000ff
        /*0158*/ 	.word	0x00000018
        /*015c*/ 	.short	0x0100
        /*015e*/ 	.byte	0x04
	.zero		1


	//   ....[7]....
        /*0160*/ 	.word	0x000006e0
        /*0164*/ 	.word	0x000000ff
        /*0168*/ 	.word	0x00000068
        /*016c*/ 	.short	0x0100
        /*016e*/ 	.byte	0x04
	.zero		1


	//   ....[8]....
        /*0170*/ 	.word	0x000006f0
        /*0174*/ 	.word	0x000000ff
        /*0178*/ 	.word	0x00000020
        /*017c*/ 	.short	0x0100
        /*017e*/ 	.byte	0x04
	.zero		1


	//   ....[9]....
        /*0180*/ 	.word	0x00000700
        /*0184*/ 	.word	0x000000ff
        /*0188*/ 	.word	0x00000070
        /*018c*/ 	.short	0x0100
        /*018e*/ 	.byte	0x04
	.zero		1


	//   ....[10]....
        /*0190*/ 	.word	0x00000710
        /*0194*/ 	.word	0x000000ff
        /*0198*/ 	.word	0x00000028
        /*019c*/ 	.short	0x0100
        /*019e*/ 	.byte	0x04
	.zero		1


	//   ....[11]....
        /*01a0*/ 	.word	0x00000720
        /*01a4*/ 	.word	0x000000ff
        /*01a8*/ 	.word	0x00000078
        /*01ac*/ 	.short	0x0100
        /*01ae*/ 	.byte	0x04
	.zero		1


	//   ....[12]....
        /*01b0*/ 	.word	0x00000730
        /*01b4*/ 	.word	0x000000ff
        /*01b8*/ 	.word	0x00000030
        /*01bc*/ 	.short	0x0100
        /*01be*/ 	.byte	0x04
	.zero		1


	//   ....[13]....
        /*01c0*/ 	.word	0x00000740
        /*01c4*/ 	.word	0x000000ff
        /*01c8*/ 	.word	0x00000080
        /*01cc*/ 	.short	0x0100
        /*01ce*/ 	.byte	0x04
	.zero		1


	//   ....[14]....
        /*01d0*/ 	.word	0x00000750
        /*01d4*/ 	.word	0x000000ff
        /*01d8*/ 	.word	0x00000038
        /*01dc*/ 	.short	0x0100
        /*01de*/ 	.byte	0x04
	.zero		1


	//   ....[15]....
        /*01e0*/ 	.word	0x00000760
        /*01e4*/ 	.word	0x000000ff
        /*01e8*/ 	.word	0x00000088
        /*01ec*/ 	.short	0x0100
        /*01ee*/ 	.byte	0x04
	.zero		1


	//   ....[16]....
        /*01f0*/ 	.word	0x00000770
        /*01f4*/ 	.word	0x000000ff
        /*01f8*/ 	.word	0x00000040
        /*01fc*/ 	.short	0x0100
        /*01fe*/ 	.byte	0x04
	.zero		1


	//   ....[17]....
        /*0200*/ 	.word	0x00000780
        /*0204*/ 	.word	0x000000ff
        /*0208*/ 	.word	0x00000090
        /*020c*/ 	.short	0x0100
        /*020e*/ 	.byte	0x04
	.zero		1


	//   ....[18]....
        /*0210*/ 	.word	0x00000790
        /*0214*/ 	.word	0x000000ff
        /*0218*/ 	.word	0x00000048
        /*021c*/ 	.short	0x0100
        /*021e*/ 	.byte	0x04
	.zero		1


	//   ....[19]....
        /*0220*/ 	.word	0x000007a0
        /*0224*/ 	.word	0x000000ff
        /*0228*/ 	.word	0x00000098
        /*022c*/ 	.short	0x0100
        /*022e*/ 	.byte	0x04
	.zero		1


	//   ....[20]....
        /*0230*/ 	.word	0x000008e0
        /*0234*/ 	.word	0x000000ff
        /*0238*/ 	.word	0x000000a0
        /*023c*/ 	.short	0x0100
        /*023e*/ 	.byte	0x04
	.zero		1


	//   ....[21]....
        /*0240*/ 	.word	0x000008f0
        /*0244*/ 	.word	0x000000ff
        /*0248*/ 	.word	0x000000a8
        /*024c*/ 	.short	0x0100
        /*024e*/ 	.byte	0x04
	.zero		1


	//   ....[22]....
        /*0250*/ 	.word	0x000009e0
        /*0254*/ 	.word	0x000000ff
        /*0258*/ 	.word	0x000000b0
        /*025c*/ 	.short	0x0100
        /*025e*/ 	.byte	0x06
	.zero		1


	//   ....[23]....
        /*0260*/ 	.word	0x000009f0
        /*0264*/ 	.word	0x000000ff
        /*0268*/ 	.word	0x000000b8
        /*026c*/ 	.short	0x0100
        /*026e*/ 	.byte	0x06
	.zero		1


	//   ....[24]....
        /*0270*/ 	.word	0x00000b30
        /*0274*/ 	.word	0x000000ff
        /*0278*/ 	.word	0x000000c0
        /*027c*/ 	.short	0x0100
        /*027e*/ 	.byte	0x06
	.zero		1


	//   ....[25]....
        /*0280*/ 	.word	0x00000b40
        /*0284*/ 	.word	0x000000ff
        /*0288*/ 	.word	0x000000d0
        /*028c*/ 	.short	0x0100
        /*028e*/ 	.byte	0x06
	.zero		1


	//   ....[26]....
        /*0290*/ 	.word	0x00000b50
        /*0294*/ 	.word	0x000000ff
        /*0298*/ 	.word	0x000000c8
        /*029c*/ 	.short	0x0100
        /*029e*/ 	.byte	0x06
	.zero		1


	//   ....[27]....
        /*02a0*/ 	.word	0x00000b60
        /*02a4*/ 	.word	0x000000ff
        /*02a8*/ 	.word	0x000000d8
        /*02ac*/ 	.short	0x0100
        /*02ae*/ 	.byte	0x06
	.zero		1


	//   ....[28]....
        /*02b0*/ 	.word	0x00000c90
        /*02b4*/ 	.word	0x000000ff
        /*02b8*/ 	.word	0x000000e0
        /*02bc*/ 	.short	0x0100
        /*02be*/ 	.byte	0x04
	.zero		1


	//   ....[29]....
        /*02c0*/ 	.word	0x00000ca0
        /*02c4*/ 	.word	0x000000ff
        /*02c8*/ 	.word	0x00000100
        /*02cc*/ 	.short	0x0100
        /*02ce*/ 	.byte	0x04
	.zero		1


	//   ....[30]....
        /*02d0*/ 	.word	0x00000cb0
        /*02d4*/ 	.word	0x000000ff
        /*02d8*/ 	.word	0x000000e8
        /*02dc*/ 	.short	0x0100
        /*02de*/ 	.byte	0x04
	.zero		1


	//   ....[31]....
        /*02e0*/ 	.word	0x00000cc0
        /*02e4*/ 	.word	0x000000ff
        /*02e8*/ 	.word	0x00000108
        /*02ec*/ 	.short	0x0100
        /*02ee*/ 	.byte	0x04
	.zero		1


	//   ....[32]....
        /*02f0*/ 	.word	0x00000cd0
        /*02f4*/ 	.word	0x000000ff
        /*02f8*/ 	.word	0x000000f0
        /*02fc*/ 	.short	0x0100
        /*02fe*/ 	.byte	0x04
	.zero		1


	//   ....[33]....
        /*0300*/ 	.word	0x00000ce0
        /*0304*/ 	.word	0x000000ff
        /*0308*/ 	.word	0x00000110
        /*030c*/ 	.short	0x0100
        /*030e*/ 	.byte	0x04
	.zero		1


	//   ....[34]....
        /*0310*/ 	.word	0x00000cf0
        /*0314*/ 	.word	0x000000ff
        /*0318*/ 	.word	0x000000f8
        /*031c*/ 	.short	0x0100
        /*031e*/ 	.byte	0x04
	.zero		1


	//   ....[35]....
        /*0320*/ 	.word	0x00000d00
        /*0324*/ 	.word	0x000000ff
        /*0328*/ 	.word	0x00000118
        /*032c*/ 	.short	0x0100
        /*032e*/ 	.byte	0x04
	.zero		1


	//   ....[36]....
        /*0330*/ 	.word	0x00000e00
        /*0334*/ 	.word	0x000000ff
        /*0338*/ 	.word	0x00000120
        /*033c*/ 	.short	0x0100
        /*033e*/ 	.byte	0x04
	.zero		1


	//   ....[37]....
        /*0340*/ 	.word	0x00000e10
        /*0344*/ 	.word	0x000000ff
        /*0348*/ 	.word	0x00000130
        /*034c*/ 	.short	0x0100
        /*034e*/ 	.byte	0x04
	.zero		1


	//   ....[38]....
        /*0350*/ 	.word	0x00000e20
        /*0354*/ 	.word	0x000000ff
        /*0358*/ 	.word	0x00000128
        /*035c*/ 	.short	0x0100
        /*035e*/ 	.byte	0x04
	.zero		1


	//   ....[39]....
        /*0360*/ 	.word	0x00000e30
        /*0364*/ 	.word	0x000000ff
        /*0368*/ 	.word	0x00000138
        /*036c*/ 	.short	0x0100
        /*036e*/ 	.byte	0x04
	.zero		1


	//   ....[40]....
        /*0370*/ 	.word	0x00000f30
        /*0374*/ 	.word	0x000000ff
        /*0378*/ 	.word	0x00000140
        /*037c*/ 	.short	0x0100
        /*037e*/ 	.byte	0x06
	.zero		1


	//   ....[41]....
        /*0380*/ 	.word	0x00001b90
        /*0384*/ 	.word	0x00000000
        /*0388*/ 	.word	0x00000130
        /*038c*/ 	.short	0x010a
        /*038e*/ 	.byte	0xff
	.zero		1


	//   ....[42]....
        /*0390*/ 	.word	0x00001bc0
        /*0394*/ 	.word	0x00000000
        /*0398*/ 	.word	0x00000120
        /*039c*/ 	.short	0x0101
        /*039e*/ 	.byte	0xff
	.zero		1


	//   ....[43]....
        /*03a0*/ 	.word	0x00001c60
        /*03a4*/ 	.word	0x000000ff
        /*03a8*/ 	.word	0x00000050
        /*03ac*/ 	.short	0x010a
        /*03ae*/ 	.byte	0x04
	.zero		1


	//   ....[44]....
        /*03b0*/ 	.word	0x00001d30
        /*03b4*/ 	.word	0x000000ff
        /*03b8*/ 	.word	0x00000050
        /*03bc*/ 	.short	0x010a
        /*03be*/ 	.byte	0x21
	.zero		1


	//   ....[45]....
        /*03c0*/ 	.word	0x00001ee0
        /*03c4*/ 	.word	0x000000ff
        /*03c8*/ 	.word	0x00000050
        /*03cc*/ 	.short	0x010a
        /*03ce*/ 	.byte	0x05
	.zero		1


	//   ....[46]....
        /*03d0*/ 	.word	0x00001ff0
        /*03d4*/ 	.word	0x000000ff
        /*03d8*/ 	.word	0x000000b8
        /*03dc*/ 	.short	0x0101
        /*03de*/ 	.byte	0x0d
	.zero		1


	//   ....[47]....
        /*03e0*/ 	.word	0x00002010
        /*03e4*/ 	.word	0x000000ff
        /*03e8*/ 	.word	0x00000050
        /*03ec*/ 	.short	0x010a
        /*03ee*/ 	.byte	0x04
	.zero		1


	//   ....[48]....
        /*03f0*/ 	.word	0x00002090
        /*03f4*/ 	.word	0x000000ff
        /*03f8*/ 	.word	0x00000050
        /*03fc*/ 	.short	0x010a
        /*03fe*/ 	.byte	0x09
	.zero		1


	//   ....[49]....
        /*0400*/ 	.word	0x00002260
        /*0404*/ 	.word	0x000000ff
        /*0408*/ 	.word	0x00000050
        /*040c*/ 	.short	0x010a
        /*040e*/ 	.byte	0x05
	.zero		1


	//   ....[50]....
        /*0410*/ 	.word	0x00002370
        /*0414*/ 	.word	0x00000003
        /*0418*/ 	.word	0x000000c0
        /*041c*/ 	.short	0x010a
        /*041e*/ 	.byte	0xff
	.zero		1


	//   ....[51]....
        /*0420*/ 	.word	0x000024c0
        /*0424*/ 	.word	0x00000000
        /*0428*/ 	.word	0x00000000
        /*042c*/ 	.short	0x0101
        /*042e*/ 	.byte	0xff
	.zero		1


	//   ....[52]....
        /*0430*/ 	.word	0x00002a60
        /*0434*/ 	.word	0x000000ff
        /*0438*/ 	.word	0x00000000
        /*043c*/ 	.short	0x010a
        /*043e*/ 	.byte	0x04
	.zero		1


	//   ....[53]....
        /*0440*/ 	.word	0x00002af0
        /*0444*/ 	.word	0x000000ff
        /*0448*/ 	.word	0x00000000
        /*044c*/ 	.short	0x010a
        /*044e*/ 	.byte	0x05
	.zero		1


	//   ....[54]....
        /*0450*/ 	.word	0x00002b80
        /*0454*/ 	.word	0x000000ff
        /*0458*/ 	.word	0x00000000
        /*045c*/ 	.short	0x010a
        /*045e*/ 	.byte	0x05
	.zero		1


	//   ....[55]....
        /*0460*/ 	.word	0x00002c10
        /*0464*/ 	.word	0x000000ff
        /*0468*/ 	.word	0x00000000
        /*046c*/ 	.short	0x010a
        /*046e*/ 	.byte	0x05
	.zero		1


	//   ....[56]....
        /*0470*/ 	.word	0x00002ca0
        /*0474*/ 	.word	0x000000ff
        /*0478*/ 	.word	0x00000000
        /*047c*/ 	.short	0x010a
        /*047e*/ 	.byte	0x05
	.zero		1


	//   ....[57]....
        /*0480*/ 	.word	0x00002d30
        /*0484*/ 	.word	0x000000ff
        /*0488*/ 	.word	0x00000000
        /*048c*/ 	.short	0x010a
        /*048e*/ 	.byte	0x05
	.zero		1


	//   ....[58]....
        /*0490*/ 	.word	0x00002dc0
        /*0494*/ 	.word	0x000000ff
        /*0498*/ 	.word	0x00000000
        /*049c*/ 	.short	0x010a
        /*049e*/ 	.byte	0x05
	.zero		1


	//   ....[59]....
        /*04a0*/ 	.word	0x00002e50
        /*04a4*/ 	.word	0x000000ff
        /*04a8*/ 	.word	0x00000000
        /*04ac*/ 	.short	0x010a
        /*04ae*/ 	.byte	0x05
	.zero		1


	//   ....[60]....
        /*04b0*/ 	.word	0x00002ee0
        /*04b4*/ 	.word	0x000000ff
        /*04b8*/ 	.word	0x00000000
        /*04bc*/ 	.short	0x010a
        /*04be*/ 	.byte	0x05
	.zero		1


	//   ....[61]....
        /*04c0*/ 	.word	0x00002f80
        /*04c4*/ 	.word	0x00000000
        /*04c8*/ 	.word	0x00000000
        /*04cc*/ 	.short	0x010a
        /*04ce*/ 	.byte	0xff
	.zero		1


	//   ....[62]....
        /*04d0*/ 	.word	0x000030c0
        /*04d4*/ 	.word	0x00000002
        /*04d8*/ 	.word	0x00000120
        /*04dc*/ 	.short	0x010a
        /*04de*/ 	.byte	0xff
	.zero		1


	//   ....[63]....
        /*04e0*/ 	.word	0x00003130
        /*04e4*/ 	.word	0x00000002
        /*04e8*/ 	.word	0x00000000
        /*04ec*/ 	.short	0x0101
        /*04ee*/ 	.byte	0xff
	.zero		1


	//   ....[64]....
        /*04f0*/ 	.word	0x00003150
        /*04f4*/ 	.word	0x000000ff
        /*04f8*/ 	.word	0x000000d0
        /*04fc*/ 	.short	0x010a
        /*04fe*/ 	.byte	0x04
	.zero		1


	//   ....[65]....
        /*0500*/ 	.word	0x00003270
        /*0504*/ 	.word	0x00000002
        /*0508*/ 	.word	0x000000c0
        /*050c*/ 	.short	0x010a
        /*050e*/ 	.byte	0xff
	.zero		1


	//   ....[66]....
        /*0510*/ 	.word	0x00003370
        /*0514*/ 	.word	0x00000002
        /*0518*/ 	.word	0x00000000
        /*051c*/ 	.short	0x0101
        /*051e*/ 	.byte	0xff
	.zero		1


	//   ....[67]....
        /*0520*/ 	.word	0x00003400
        /*0524*/ 	.word	0x000000ff
        /*0528*/ 	.word	0x000000d0
        /*052c*/ 	.short	0x0106
        /*052e*/ 	.byte	0x04
	.zero		1


	//   ....[68]....
        /*0530*/ 	.word	0x00003420
        /*0534*/ 	.word	0x000000ff
        /*0538*/ 	.word	0x000000d0
        /*053c*/ 	.short	0x010a
        /*053e*/ 	.byte	0x04
	.zero		1


	//   ....[69]....
        /*0540*/ 	.word	0x000034b0
        /*0544*/ 	.word	0x000000ff
        /*0548*/ 	.word	0x000000d0
        /*054c*/ 	.short	0x0106
        /*054e*/ 	.byte	0x07
	.zero		1


	//   ....[70]....
        /*0550*/ 	.word	0x000034f0
        /*0554*/ 	.word	0x00000000
        /*0558*/ 	.word	0x000000d0
        /*055c*/ 	.short	0x010a
        /*055e*/ 	.byte	0xff
	.zero		1


	//   ....[71]....
        /*0560*/ 	.word	0x00003740
        /*0564*/ 	.word	0x000000ff
        /*0568*/ 	.word	0x00000008
        /*056c*/ 	.short	0x010a
        /*056e*/ 	.byte	0x05
	.zero		1


	//   ....[72]....
        /*0570*/ 	.word	0x00003760
        /*0574*/ 	.word	0x000000ff
        /*0578*/ 	.word	0x00000008
        /*057c*/ 	.short	0x010a
        /*057e*/ 	.byte	0x05
	.zero		1


	//   ....[73]....
        /*0580*/ 	.word	0x000038f0
        /*0584*/ 	.word	0x000000ff
        /*0588*/ 	.word	0x00000008
        /*058c*/ 	.short	0x010a
        /*058e*/ 	.byte	0x05
	.zero		1


	//   ....[74]....
        /*0590*/ 	.word	0x00003910
        /*0594*/ 	.word	0x000000ff
        /*0598*/ 	.word	0x00000008
        /*059c*/ 	.short	0x010a
        /*059e*/ 	.byte	0x05
	.zero		1


	//   ....[75]....
        /*05a0*/ 	.word	0x000039d0
        /*05a4*/ 	.word	0x000000ff
        /*05a8*/ 	.word	0x00000000
        /*05ac*/ 	.short	0x0101
        /*05ae*/ 	.byte	0x04
	.zero		1


	//   ....[76]....
        /*05b0*/ 	.word	0x00003d10
        /*05b4*/ 	.word	0x00000000
        /*05b8*/ 	.word	0x000000c0
        /*05bc*/ 	.short	0x010a
        /*05be*/ 	.byte	0xff
	.zero		1


	//   ....[77]....
        /*05c0*/ 	.word	0x00003dd0
        /*05c4*/ 	.word	0x00000000
        /*05c8*/ 	.word	0x00000000
        /*05cc*/ 	.short	0x0101
        /*05ce*/ 	.byte	0xff
	.zero		1


	//   ....[78]....
        /*05d0*/ 	.word	0x00003e90
        /*05d4*/ 	.word	0x000000ff
        /*05d8*/ 	.word	0x00000000
        /*05dc*/ 	.short	0x010a
        /*05de*/ 	.byte	0x04
	.zero		1


	//   ....[79]....
        /*05e0*/ 	.word	0x00003ea0
        /*05e4*/ 	.word	0x000000ff
        /*05e8*/ 	.word	0x00000100
        /*05ec*/ 	.short	0x010a
        /*05ee*/ 	.byte	0x1f
	.zero		1


	//   ....[80]....
        /*05f0*/ 	.word	0x00003f50
        /*05f4*/ 	.word	0x000000ff
        /*05f8*/ 	.word	0x00000000
        /*05fc*/ 	.short	0x010a
        /*05fe*/ 	.byte	0x05
	.zero		1


	//   ....[81]....
        /*0600*/ 	.word	0x00004080
        /*0604*/ 	.word	0x000000ff
        /*0608*/ 	.word	0x00000000
        /*060c*/ 	.short	0x010a
        /*060e*/ 	.byte	0x04
	.zero		1


	//   ....[82]....
        /*0610*/ 	.word	0x00004380
        /*0614*/ 	.word	0x000000ff
        /*0618*/ 	.word	0x00000000
        /*061c*/ 	.short	0x010a
        /*061e*/ 	.byte	0x04
	.zero		1


	//   ....[83]....
        /*0620*/ 	.word	0x00004410
        /*0624*/ 	.word	0x000000ff
        /*0628*/ 	.word	0x00000000
        /*062c*/ 	.short	0x010a
        /*062e*/ 	.byte	0x05
	.zero		1


	//   ....[84]....
        /*0630*/ 	.word	0x000044a0
        /*0634*/ 	.word	0x000000ff
        /*0638*/ 	.word	0x00000000
        /*063c*/ 	.short	0x010a
        /*063e*/ 	.byte	0x05
	.zero		1


	//   ....[85]....
        /*0640*/ 	.word	0x00004540
        /*0644*/ 	.word	0x00000000
        /*0648*/ 	.word	0x00000000
        /*064c*/ 	.short	0x010a
        /*064e*/ 	.byte	0xff
	.zero		1


	//   ....[86]....
        /*0650*/ 	.word	0x00004580
        /*0654*/ 	.word	0x00000000
        /*0658*/ 	.word	0x00000000
        /*065c*/ 	.short	0x010a
        /*065e*/ 	.byte	0xff
	.zero		1


	//   ....[87]....
        /*0660*/ 	.word	0x000045f0
        /*0664*/ 	.word	0x000000ff
        /*0668*/ 	.word	0x00000000
        /*066c*/ 	.short	0x0101
        /*066e*/ 	.byte	0x04
	.zero		1


	//   ....[88]....
        /*0670*/ 	.word	0x00004630
        /*0674*/ 	.word	0x000000ff
        /*0678*/ 	.word	0x00000140
        /*067c*/ 	.short	0x010a
        /*067e*/ 	.byte	0x1a
	.zero		1


	//   ....[89]....
        /*0680*/ 	.word	0x00004680
        /*0684*/ 	.word	0x000000ff
        /*0688*/ 	.word	0x00000000
        /*068c*/ 	.short	0x0101
        /*068e*/ 	.byte	0x04
	.zero		1


	//   ....[90]....
        /*0690*/ 	.word	0x00004b40
        /*0694*/ 	.word	0x00000003
        /*0698*/ 	.word	0x000000c0
        /*069c*/ 	.short	0x010a
        /*069e*/ 	.byte	0xff
	.zero		1


	//   ....[91]....
        /*06a0*/ 	.word	0x00004cb0
        /*06a4*/ 	.word	0x00000000
        /*06a8*/ 	.word	0x00000000
        /*06ac*/ 	.short	0x0101
        /*06ae*/ 	.byte	0xff
	.zero		1


	//   ....[92]....
        /*06b0*/ 	.word	0x00005170
        /*06b4*/ 	.word	0x000000ff
        /*06b8*/ 	.word	0x000000b8
        /*06bc*/ 	.short	0x010a
        /*06be*/ 	.byte	0x11
	.zero		1


	//   ....[93]....
        /*06c0*/ 	.word	0x00005300
        /*06c4*/ 	.word	0x000000ff
        /*06c8*/ 	.word	0x000000a8
        /*06cc*/ 	.short	0x010a
        /*06ce*/ 	.byte	0x11
	.zero		1


	//   ....[94]....
        /*06d0*/ 	.word	0x00005510
        /*06d4*/ 	.word	0x000000ff
        /*06d8*/ 	.word	0x000000a0
        /*06dc*/ 	.short	0x010b
        /*06de*/ 	.byte	0x11
	.zero		1


	//   ....[95]....
        /*06e0*/ 	.word	0x00005520
        /*06e4*/ 	.word	0x000000ff
        /*06e8*/ 	.word	0x00000000
        /*06ec*/ 	.short	0x0101
        /*06ee*/ 	.byte	0x22
	.zero		1


	//   ....[96]....
        /*06f0*/ 	.word	0x00005560
        /*06f4*/ 	.word	0x00000000
        /*06f8*/ 	.word	0x000000a8
        /*06fc*/ 	.short	0x010a
        /*06fe*/ 	.byte	0xff
	.zero		1


	//   ....[97]....
        /*0700*/ 	.word	0x00005880
        /*0704*/ 	.word	0x00000003
        /*0708*/ 	.word	0x000000c0
        /*070c*/ 	.short	0x010a
        /*070e*/ 	.byte	0xff
	.zero		1


	//   ....[98]....
        /*0710*/ 	.word	0x00005a00
        /*0714*/ 	.word	0x00000000
        /*0718*/ 	.word	0x00000000
        /*071c*/ 	.short	0x0101
        /*071e*/ 	.byte	0xff
	.zero		1


	//   ....[99]....
        /*0720*/ 	.word	0x00006490
        /*0724*/ 	.word	0x000000ff
        /*0728*/ 	.word	0x000000a0
        /*072c*/ 	.short	0x010a
        /*072e*/ 	.byte	0x2c
	.zero		1


	//   ....[100]....
        /*0730*/ 	.word	0x000064a0
        /*0734*/ 	.word	0x0000008f
        /*0738*/ 	.word	0x000000e0
        /*073c*/ 	.short	0x010a
        /*073e*/ 	.byte	0xff
	.zero		1


	//   ....[101]....
        /*0740*/ 	.word	0x00006630
        /*0744*/ 	.word	0x000000ff
        /*0748*/ 	.word	0x000000a0
        /*074c*/ 	.short	0x010a
        /*074e*/ 	.byte	0x2c
	.zero		1


	//   ....[102]....
        /*0750*/ 	.word	0x00006740
        /*0754*/ 	.word	0x000000ff
        /*0758*/ 	.word	0x00000000
        /*075c*/ 	.short	0x0101
        /*075e*/ 	.byte	0x04
	.zero		1


	//   ....[103]....
        /*0760*/ 	.word	0x000067a0
        /*0764*/ 	.word	0x0000008f
        /*0768*/ 	.word	0x000000e0
        /*076c*/ 	.short	0x010a
        /*076e*/ 	.byte	0xff
	.zero		1


	//   ....[104]....
        /*0770*/ 	.word	0x00006d90
        /*0774*/ 	.word	0x0000008f
        /*0778*/ 	.word	0x00000000
        /*077c*/ 	.short	0x0101
        /*077e*/ 	.byte	0xff
	.zero		1


	//   ....[105]....
        /*0780*/ 	.word	0x00007bf0
        /*0784*/ 	.word	0x00000000
        /*0788*/ 	.word	0x00000130
        /*078c*/ 	.short	0x010a
        /*078e*/ 	.byte	0xff
	.zero		1


	//   ....[106]....
        /*0790*/ 	.word	0x00007c50
        /*0794*/ 	.word	0x00000000
        /*0798*/ 	.word	0x00000050
        /*079c*/ 	.short	0x010a
        /*079e*/ 	.byte	0xff
	.zero		1


	//   ....[107]....
        /*07a0*/ 	.word	0x00007cb0
        /*07a4*/ 	.word	0x00000000
        /*07a8*/ 	.word	0x00000050
        /*07ac*/ 	.short	0x010a
        /*07ae*/ 	.byte	0xff
	.zero		1


	//   ....[108]....
        /*07b0*/ 	.word	0x00007d00
        /*07b4*/ 	.word	0x00000003
        /*07b8*/ 	.word	0x000000c0
        /*07bc*/ 	.short	0x010a
        /*07be*/ 	.byte	0xff
	.zero		1


	//   ....[109]....
        /*07c0*/ 	.word	0x00007d60
        /*07c4*/ 	.word	0x00000000
        /*07c8*/ 	.word	0x00000000
        /*07cc*/ 	.short	0x010a
        /*07ce*/ 	.byte	0xff
	.zero		1


	//   ....[110]....
        /*07d0*/ 	.word	0x00007dc0
        /*07d4*/ 	.word	0x00000000
        /*07d8*/ 	.word	0x00000000
        /*07dc*/ 	.short	0x010a
        /*07de*/ 	.byte	0xff
	.zero		1


	//   ....[111]....
        /*07e0*/ 	.word	0x00007e20
        /*07e4*/ 	.word	0x00000000
        /*07e8*/ 	.word	0x00000000
        /*07ec*/ 	.short	0x010a
        /*07ee*/ 	.byte	0xff
	.zero		1


	//   ....[112]....
        /*07f0*/ 	.word	0x00007e80
        /*07f4*/ 	.word	0x00000000
        /*07f8*/ 	.word	0x00000000
        /*07fc*/ 	.short	0x010a
        /*07fe*/ 	.byte	0xff
	.zero		1


	//   ....[113]....
        /*0800*/ 	.word	0x00007ee0
        /*0804*/ 	.word	0x00000000
        /*0808*/ 	.word	0x00000000
        /*080c*/ 	.short	0x010a
        /*080e*/ 	.byte	0xff
	.zero		1


	//   ....[114]....
        /*0810*/ 	.word	0x00007f40
        /*0814*/ 	.word	0x00000000
        /*0818*/ 	.word	0x00000000
        /*081c*/ 	.short	0x010a
        /*081e*/ 	.byte	0xff
	.zero		1


	//   ....[115]....
        /*0820*/ 	.word	0x00007fa0
        /*0824*/ 	.word	0x00000000
        /*0828*/ 	.word	0x00000000
        /*082c*/ 	.short	0x010a
        /*082e*/ 	.byte	0xff
	.zero		1


	//   ....[116]....
        /*0830*/ 	.word	0x00008000
        /*0834*/ 	.word	0x00000000
        /*0838*/ 	.word	0x00000000
        /*083c*/ 	.short	0x010a
        /*083e*/ 	.byte	0xff
	.zero		1


	//   ....[117]....
        /*0840*/ 	.word	0x00008060
        /*0844*/ 	.word	0x00000000
        /*0848*/ 	.word	0x00000000
        /*084c*/ 	.short	0x010a
        /*084e*/ 	.byte	0xff
	.zero		1


	//   ....[118]....
        /*0850*/ 	.word	0x000080b0
        /*0854*/ 	.word	0x00000002
        /*0858*/ 	.word	0x00000120
        /*085c*/ 	.short	0x010a
        /*085e*/ 	.byte	0xff
	.zero		1


	//   ....[119]....
        /*0860*/ 	.word	0x00008110
        /*0864*/ 	.word	0x00000002
        /*0868*/ 	.word	0x000000d0
        /*086c*/ 	.short	0x010a
        /*086e*/ 	.byte	0xff
	.zero		1


	//   ....[120]....
        /*0870*/ 	.word	0x00008160
        /*0874*/ 	.word	0x00000002
        /*0878*/ 	.word	0x000000c0
        /*087c*/ 	.short	0x010a
        /*087e*/ 	.byte	0xff
	.zero		1


	//   ....[121]....
        /*0880*/ 	.word	0x000081c0
        /*0884*/ 	.word	0x00000000
        /*0888*/ 	.word	0x000000d0
        /*088c*/ 	.short	0x010a
        /*088e*/ 	.byte	0xff
	.zero		1


	//   ....[122]....
        /*0890*/ 	.word	0x00008220
        /*0894*/ 	.word	0x00000005
        /*0898*/ 	.word	0x00000008
        /*089c*/ 	.short	0x010a
        /*089e*/ 	.byte	0xff
	.zero		1


	//   ....[123]....
        /*08a0*/ 	.word	0x00008310
        /*08a4*/ 	.word	0x00000000
        /*08a8*/ 	.word	0x00000008
        /*08ac*/ 	.short	0x010a
        /*08ae*/ 	.byte	0xff
	.zero		1


	//   ....[124]....
        /*08b0*/ 	.word	0x00008360
        /*08b4*/ 	.word	0x00000000
        /*08b8*/ 	.word	0x000000c0
        /*08bc*/ 	.short	0x010a
        /*08be*/ 	.byte	0xff
	.zero		1


	//   ....[125]....
        /*08c0*/ 	.word	0x000083c0
        /*08c4*/ 	.word	0x00000000
        /*08c8*/ 	.word	0x00000100
        /*08cc*/ 	.short	0x010a
        /*08ce*/ 	.byte	0xff
	.zero		1


	//   ....[126]....
        /*08d0*/ 	.word	0x00008420
        /*08d4*/ 	.word	0x00000000
        /*08d8*/ 	.word	0x00000000
        /*08dc*/ 	.short	0x010a
        /*08de*/ 	.byte	0xff
	.zero		1


	//   ....[127]....
        /*08e0*/ 	.word	0x00008480
        /*08e4*/ 	.word	0x00000000
        /*08e8*/ 	.word	0x00000000
        /*08ec*/ 	.short	0x010a
        /*08ee*/ 	.byte	0xff
	.zero		1


	//   ....[128]....
        /*08f0*/ 	.word	0x000084e0
        /*08f4*/ 	.word	0x00000000
        /*08f8*/ 	.word	0x00000000
        /*08fc*/ 	.short	0x010a
        /*08fe*/ 	.byte	0xff
	.zero		1


	//   ....[129]....
        /*0900*/ 	.word	0x00008540
        /*0904*/ 	.word	0x00000000
        /*0908*/ 	.word	0x00000000
        /*090c*/ 	.short	0x010a
        /*090e*/ 	.byte	0xff
	.zero		1


	//   ....[130]....
        /*0910*/ 	.word	0x000085a0
        /*0914*/ 	.word	0x00000000
        /*0918*/ 	.word	0x00000140
        /*091c*/ 	.short	0x010a
        /*091e*/ 	.byte	0xff
	.zero		1


	//   ....[131]....
        /*0920*/ 	.word	0x000085f0
        /*0924*/ 	.word	0x00000003
        /*0928*/ 	.word	0x000000c0
        /*092c*/ 	.short	0x010a
        /*092e*/ 	.byte	0xff
	.zero		1


	//   ....[132]....
        /*0930*/ 	.word	0x00008650
        /*0934*/ 	.word	0x00000000
        /*0938*/ 	.word	0x000000b8
        /*093c*/ 	.short	0x010a
        /*093e*/ 	.byte	0xff
	.zero		1


	//   ....[133]....
        /*0940*/ 	.word	0x000086b0
        /*0944*/ 	.word	0x00000000
        /*0948*/ 	.word	0x000000a8
        /*094c*/ 	.short	0x010a
        /*094e*/ 	.byte	0xff
	.zero		1


	//   ....[134]....
        /*0950*/ 	.word	0x00008700
        /*0954*/ 	.word	0x00000003
        /*0958*/ 	.word	0x000000c0
        /*095c*/ 	.short	0x010a
        /*095e*/ 	.byte	0xff
	.zero		1


	//   ....[135]....
        /*0960*/ 	.word	0x00008760
        /*0964*/ 	.word	0x00000000
        /*0968*/ 	.word	0x000000a0
        /*096c*/ 	.short	0x010a
        /*096e*/ 	.byte	0xff
	.zero		1


	//   ....[136]....
        /*0970*/ 	.word	0x000087b0
        /*0974*/ 	.word	0x0000008f
        /*0978*/ 	.word	0x000000e0
        /*097c*/ 	.short	0x010a
        /*097e*/ 	.byte	0xff
	.zero		1


	//----- nvinfo : EIATTR_NUM_MBARRIERS
	.align		4
.L_47:
        /*0980*/ 	.byte	0x03, 0x38
        /*0982*/ 	.short	0x0029


	//----- nvinfo : EIATTR_EXIT_INSTR_OFFSETS
	.align		4
        /*0984*/ 	.byte	0x04, 0x1c
        /*0986*/ 	.short	(.L_49 - .L_48)


	//   ....[0]....
.L_48:
        /*0988*/ 	.word	0x00002fb0


	//   ....[1]....
        /*098c*/ 	.word	0x000034c0


	//   ....[2]....
        /*0990*/ 	.word	0x00003520


	//   ....[3]....
        /*0994*/ 	.word	0x000048b0


	//   ....[4]....
        /*0998*/ 	.word	0x00005590


	//   ....[5]....
        /*099c*/ 	.word	0x000055d0


	//   ....[6]....
        /*09a0*/ 	.word	0x00007be0


	//----- nvinfo : EIATTR_MAX_THREADS
	.align		4
.L_49:
        /*09a4*/ 	.byte	0x04, 0x05
        /*09a6*/ 	.short	(.L_51 - .L_50)
.L_50:
        /*09a8*/ 	.word	0x00000100
        /*09ac*/ 	.word	0x00000001
        /*09b0*/ 	.word	0x00000001


	//----- nvinfo : EIATTR_CRS_STACK_SIZE
	.align		4
.L_51:
        /*09b4*/ 	.byte	0x04, 0x1e
        /*09b6*/ 	.short	(.L_53 - .L_52)
.L_52:
        /*09b8*/ 	.word	0x00000000


	//----- nvinfo : EIATTR_CBANK_PARAM_SIZE
	.align		4
.L_53:
        /*09bc*/ 	.byte	0x03, 0x19
        /*09be*/ 	.short	0x0800


	//----- nvinfo : EIATTR_PARAM_CBANK
	.align		4
        /*09c0*/ 	.byte	0x04, 0x0a
        /*09c2*/ 	.short	(.L_55 - .L_54)
	.align		4
.L_54:
        /*09c4*/ 	.word	index@(.nv.constant0._ZN7cutlass13device_kernelINS_4gemm6kernel13GemmUniversalIN4cute5tupleIJiiiiEEENS1_10collective13CollectiveMmaINS1_35MainloopSm100TmaUmmaWarpSpecializedILi10ELi2ELi4ENS5_IJNS4_1CILi8EEENSA_ILi1EEESC_EEEEENS5_IJNSA_ILi256EEENSA_ILi64EEENSA_ILi128EEEEEENS_12float_e5m2_tENS5_IJlSC_lEEESJ_SK_NS4_8TiledMMAINS4_8MMA_AtomIJNS4_10MMA_TraitsINS4_25SM100_MMA_F8F6F4_2x1SM_SSEJSJ_SJ_fSF_SG_NS4_17integral_constantINS4_4UMMA5MajorELSR_0EEESS_NSP_INSQ_7ScaleInELST_0EEESU_EEEEEENS4_6LayoutINS5_IJSC_SC_SC_EEENS5_IJNSA_ILi0EEESZ_SZ_EEEEENS5_IJNS4_10UnderscoreES12_S12_EEEEENS4_18SM100_TMA_2SM_LOADENS4_14ComposedLayoutINS4_7SwizzleILi3ELi4ELi3EEENS4_18smem_ptr_flag_bitsILi8EEENSX_INS5_IJSB_SH_EEENS5_IJSH_SC_EEEEEEEvNS4_8identityENS4_28SM100_TMA_2SM_LOAD_MULTICASTES1E_vS1F_EENS_8epilogue10collective18CollectiveEpilogueINS1I_23Sm100TmaWarpSpecializedILi1ELi1ELi64ELb0ELb0EEEJNS5_IJSH_SG_SH_EEENS5_IJNSX_ISH_SC_EENSX_ISG_SC_EEEEESJ_SK_SJ_SK_NS1I_6fusion15FusionCallbacksIS1M_NS1R_17LinearCombinationISJ_fSJ_fLNS_15FloatRoundStyleE2EEES1N_S1Q_JEEENS4_5SM1004TMEM4LOAD26SM100_TMEM_LOAD_32dp32b64xENS4_13SM90_TMA_LOADENS16_INS17_ILi2ELi4ELi3EEES1A_NSX_INS5_IJSB_SG_EEENS5_IJSG_SC_EEEEEEENS4_39AutoVectorizingCopyWithAssumedAlignmentILi128EEENS4_14SM90_TMA_STOREES26_S28_S28_EEEvvEEEEvNT_6ParamsE)
        /*09c8*/ 	.short	0x0380
        /*09ca*/ 	.short	0x0800


	//----- nvinfo : EIATTR_SW_WAR
	.align		4
.L_55:
        /*09cc*/ 	.byte	0x04, 0x36
        /*09ce*/ 	.short	(.L_57 - .L_56)
.L_56:
        /*09d0*/ 	.word	0x00000008
.L_57:


//--------------------- .nv.callgraph             --------------------------
	.section	.nv.callgraph,"",@"SHT_CUDA_CALLGRAPH"
	.align	4
	.sectionentsize	8
	.align		4
        /*0000*/ 	.word	0x00000000
	.align		4
        /*0004*/ 	.word	0xffffffff
	.align		4
        /*0008*/ 	.word	index@(_ZN7cutlass13device_kernelINS_4gemm6kernel13GemmUniversalIN4cute5tupleIJiiiiEEENS1_10collective13CollectiveMmaINS1_35MainloopSm100TmaUmmaWarpSpecializedILi10ELi2ELi4ENS5_IJNS4_1CILi8EEENSA_ILi1EEESC_EEEEENS5_IJNSA_ILi256EEENSA_ILi64EEENSA_ILi128EEEEEENS_12float_e5m2_tENS5_IJlSC_lEEESJ_SK_NS4_8TiledMMAINS4_8MMA_AtomIJNS4_10MMA_TraitsINS4_25SM100_MMA_F8F6F4_2x1SM_SSEJSJ_SJ_fSF_SG_NS4_17integral_constantINS4_4UMMA5MajorELSR_0EEESS_NSP_INSQ_7ScaleInELST_0EEESU_EEEEEENS4_6LayoutINS5_IJSC_SC_SC_EEENS5_IJNSA_ILi0EEESZ_SZ_EEEEENS5_IJNS4_10UnderscoreES12_S12_EEEEENS4_18SM100_TMA_2SM_LOADENS4_14ComposedLayoutINS4_7SwizzleILi3ELi4ELi3EEENS4_18smem_ptr_flag_bitsILi8EEENSX_INS5_IJSB_SH_EEENS5_IJSH_SC_EEEEEEEvNS4_8identityENS4_28SM100_TMA_2SM_LOAD_MULTICASTES1E_vS1F_EENS_8epilogue10collective18CollectiveEpilogueINS1I_23Sm100TmaWarpSpecializedILi1ELi1ELi64ELb0ELb0EEEJNS5_IJSH_SG_SH_EEENS5_IJNSX_ISH_SC_EENSX_ISG_SC_EEEEESJ_SK_SJ_SK_NS1I_6fusion15FusionCallbacksIS1M_NS1R_17LinearCombinationISJ_fSJ_fLNS_15FloatRoundStyleE2EEES1N_S1Q_JEEENS4_5SM1004TMEM4LOAD26SM100_TMEM_LOAD_32dp32b64xENS4_13SM90_TMA_LOADENS16_INS17_ILi2ELi4ELi3EEES1A_NSX_INS5_IJSB_SG_EEENS5_IJSG_SC_EEEEEEENS4_39AutoVectorizingCopyWithAssumedAlignmentILi128EEENS4_14SM90_TMA_STOREES26_S28_S28_EEEvvEEEEvNT_6ParamsE)
	.align		4
        /*000c*/ 	.word	index@(__assertfail)
	.align		4
        /*0010*/ 	.word	0x00000000
	.align		4
        /*0014*/ 	.word	0xfffffffe
	.align		4
        /*0018*/ 	.word	0x00000000
	.align		4
        /*001c*/ 	.word	0xfffffffd
	.align		4
        /*0020*/ 	.word	0x00000000
	.align		4
        /*0024*/ 	.word	0xfffffffc


//--------------------- .nv.constant4             --------------------------
	.section	.nv.constant4,"a",@progbits
	.align	8
	.align		8
.nv.constant4:
        /*0000*/ 	.dword	__assertfail
	.align		8
        /*0008*/ 	.dword	__unnamed_1
	.align		8
        /*0010*/ 	.dword	__unnamed_2
	.align		8
        /*0018*/ 	.dword	_ZN40_INTERNAL_b779c7a2_4_k_cu_a097583e_301364cuda3std3__45__cpo5beginE
	.align		8
        /*0020*/ 	.dword	_ZN40_INTERNAL_b779c7a2_4_k_cu_a097583e_301364cuda3std3__45__cpo3endE
	.align		8
        /*0028*/ 	.dword	_ZN40_INTERNAL_b779c7a2_4_k_cu_a097583e_301364cuda3std3__45__cpo6cbeginE
	.align		8
        /*0030*/ 	.dword	_ZN40_INTERNAL_b779c7a2_4_k_cu_a097583e_301364cuda3std3__45__cpo4cendE
	.align		8
        /*0038*/ 	.dword	_ZN40_INTERNAL_b779c7a2_4_k_cu_a097583e_301364cuda3std3__442_GLOBAL__N__b779c7a2_4_k_cu_a097583e_301366ignoreE
	.align		8
        /*0040*/ 	.dword	_ZN40_INTERNAL_b779c7a2_4_k_cu_a097583e_301364cuda3std3__419piecewise_constructE
	.align		8
        /*0048*/ 	.dword	_ZN40_INTERNAL_b779c7a2_4_k_cu_a097583e_301364cuda3std3__48in_placeE
	.align		8
        /*0050*/ 	.dword	_ZN40_INTERNAL_b779c7a2_4_k_cu_a097583e_301364cuda3std6ranges3__45__cpo4swapE
	.align		8
        /*0058*/ 	.dword	_ZN40_INTERNAL_b779c7a2_4_k_cu_a097583e_301364cuda3std6ranges3__45__cpo9iter_moveE
	.align		8
        /*0060*/ 	.dword	_ZN40_INTERNAL_b779c7a2_4_k_cu_a097583e_301364cute7productE
	.align		8
        /*0068*/ 	.dword	_ZN40_INTERNAL_b779c7a2_4_k_cu_a097583e_301364cute1_E
	.align		8
        /*0070*/ 	.dword	$str$25
	.align		8
        /*0078*/ 	.dword	$str$26
	.align		8
        /*0080*/ 	.dword	$str$27
	.align		8
        /*0088*/ 	.dword	$str$28


//--------------------- .text._ZN7cutlass13device_kernelINS_4gemm6kernel13GemmUniversalIN4cute5tupleIJiiiiEEENS1_10collective13CollectiveMmaINS1_35MainloopSm100TmaUmmaWarpSpecializedILi10ELi2ELi4ENS5_IJNS4_1CILi8EEENSA_ILi1EEESC_EEEEENS5_IJNSA_ILi256EEENSA_ILi64EEENSA_ILi128EEEEEENS_12float_e5m2_tENS5_IJlSC_lEEESJ_SK_NS4_8TiledMMAINS4_8MMA_AtomIJNS4_10MMA_TraitsINS4_25SM100_MMA_F8F6F4_2x1SM_SSEJSJ_SJ_fSF_SG_NS4_17integral_constantINS4_4UMMA5MajorELSR_0EEESS_NSP_INSQ_7ScaleInELST_0EEESU_EEEEEENS4_6LayoutINS5_IJSC_SC_SC_EEENS5_IJNSA_ILi0EEESZ_SZ_EEEEENS5_IJNS4_10UnderscoreES12_S12_EEEEENS4_18SM100_TMA_2SM_LOADENS4_14ComposedLayoutINS4_7SwizzleILi3ELi4ELi3EEENS4_18smem_ptr_flag_bitsILi8EEENSX_INS5_IJSB_SH_EEENS5_IJSH_SC_EEEEEEEvNS4_8identityENS4_28SM100_TMA_2SM_LOAD_MULTICASTES1E_vS1F_EENS_8epilogue10collective18CollectiveEpilogueINS1I_23Sm100TmaWarpSpecializedILi1ELi1ELi64ELb0ELb0EEEJNS5_IJSH_SG_SH_EEENS5_IJNSX_ISH_SC_EENSX_ISG_SC_EEEEESJ_SK_SJ_SK_NS1I_6fusion15FusionCallbacksIS1M_NS1R_17LinearCombinationISJ_fSJ_fLNS_15FloatRoundStyleE2EEES1N_S1Q_JEEENS4_5SM1004TMEM4LOAD26SM100_TMEM_LOAD_32dp32b64xENS4_13SM90_TMA_LOADENS16_INS17_ILi2ELi4ELi3EEES1A_NSX_INS5_IJSB_SG_EEENS5_IJSG_SC_EEEEEEENS4_39AutoVectorizingCopyWithAssumedAlignmentILi128EEENS4_14SM90_TMA_STOREES26_S28_S28_EEEvvEEEEvNT_6ParamsE --------------------------
	.section	.text._ZN7cutlass13device_kernelINS_4gemm6kernel13GemmUniversalIN4cute5tupleIJiiiiEEENS1_10collective13CollectiveMmaINS1_35MainloopSm100TmaUmmaWarpSpecializedILi10ELi2ELi4ENS5_IJNS4_1CILi8EEENSA_ILi1EEESC_EEEEENS5_IJNSA_ILi256EEENSA_ILi64EEENSA_ILi128EEEEEENS_12float_e5m2_tENS5_IJlSC_lEEESJ_SK_NS4_8TiledMMAINS4_8MMA_AtomIJNS4_10MMA_TraitsINS4_25SM100_MMA_F8F6F4_2x1SM_SSEJSJ_SJ_fSF_SG_NS4_17integral_constantINS4_4UMMA5MajorELSR_0EEESS_NSP_INSQ_7ScaleInELST_0EEESU_EEEEEENS4_6LayoutINS5_IJSC_SC_SC_EEENS5_IJNSA_ILi0EEESZ_SZ_EEEEENS5_IJNS4_10UnderscoreES12_S12_EEEEENS4_18SM100_TMA_2SM_LOADENS4_14ComposedLayoutINS4_7SwizzleILi3ELi4ELi3EEENS4_18smem_ptr_flag_bitsILi8EEENSX_INS5_IJSB_SH_EEENS5_IJSH_SC_EEEEEEEvNS4_8identityENS4_28SM100_TMA_2SM_LOAD_MULTICASTES1E_vS1F_EENS_8epilogue10collective18CollectiveEpilogueINS1I_23Sm100TmaWarpSpecializedILi1ELi1ELi64ELb0ELb0EEEJNS5_IJSH_SG_SH_EEENS5_IJNSX_ISH_SC_EENSX_ISG_SC_EEEEESJ_SK_SJ_SK_NS1I_6fusion15FusionCallbacksIS1M_NS1R_17LinearCombinationISJ_fSJ_fLNS_15FloatRoundStyleE2EEES1N_S1Q_JEEENS4_5SM1004TMEM4LOAD26SM100_TMEM_LOAD_32dp32b64xENS4_13SM90_TMA_LOADENS16_INS17_ILi2ELi4ELi3EEES1A_NSX_INS5_IJSB_SG_EEENS5_IJSG_SC_EEEEEEENS4_39AutoVectorizingCopyWithAssumedAlignmentILi128EEENS4_14SM90_TMA_STOREES26_S28_S28_EEEvvEEEEvNT_6ParamsE,"ax",@progbits
	.align	128
.text._ZN7cutlass13device_kernelINS_4gemm6kernel13GemmUniversalIN4cute5tupleIJiiiiEEENS1_10collective13CollectiveMmaINS1_35MainloopSm100TmaUmmaWarpSpecializedILi10ELi2ELi4ENS5_IJNS4_1CILi8EEENSA_ILi1EEESC_EEEEENS5_IJNSA_ILi256EEENSA_ILi64EEENSA_ILi128EEEEEENS_12float_e5m2_tENS5_IJlSC_lEEESJ_SK_NS4_8TiledMMAINS4_8MMA_AtomIJNS4_10MMA_TraitsINS4_25SM100_MMA_F8F6F4_2x1SM_SSEJSJ_SJ_fSF_SG_NS4_17integral_constantINS4_4UMMA5MajorELSR_0EEESS_NSP_INSQ_7ScaleInELST_0EEESU_EEEEEENS4_6LayoutINS5_IJSC_SC_SC_EEENS5_IJNSA_ILi0EEESZ_SZ_EEEEENS5_IJNS4_10UnderscoreES12_S12_EEEEENS4_18SM100_TMA_2SM_LOADENS4_14ComposedLayoutINS4_7SwizzleILi3ELi4ELi3EEENS4_18smem_ptr_flag_bitsILi8EEENSX_INS5_IJSB_SH_EEENS5_IJSH_SC_EEEEEEEvNS4_8identityENS4_28SM100_TMA_2SM_LOAD_MULTICASTES1E_vS1F_EENS_8epilogue10collective18CollectiveEpilogueINS1I_23Sm100TmaWarpSpecializedILi1ELi1ELi64ELb0ELb0EEEJNS5_IJSH_SG_SH_EEENS5_IJNSX_ISH_SC_EENSX_ISG_SC_EEEEESJ_SK_SJ_SK_NS1I_6fusion15FusionCallbacksIS1M_NS1R_17LinearCombinationISJ_fSJ_fLNS_15FloatRoundStyleE2EEES1N_S1Q_JEEENS4_5SM1004TMEM4LOAD26SM100_TMEM_LOAD_32dp32b64xENS4_13SM90_TMA_LOADENS16_INS17_ILi2ELi4ELi3EEES1A_NSX_INS5_IJSB_SG_EEENS5_IJSG_SC_EEEEEEENS4_39AutoVectorizingCopyWithAssumedAlignmentILi128EEENS4_14SM90_TMA_STOREES26_S28_S28_EEEvvEEEEvNT_6ParamsE:
        .type           _ZN7cutlass13device_kernelINS_4gemm6kernel13GemmUniversalIN4cute5tupleIJiiiiEEENS1_10collective13CollectiveMmaINS1_35MainloopSm100TmaUmmaWarpSpecializedILi10ELi2ELi4ENS5_IJNS4_1CILi8EEENSA_ILi1EEESC_EEEEENS5_IJNSA_ILi256EEENSA_ILi64EEENSA_ILi128EEEEEENS_12float_e5m2_tENS5_IJlSC_lEEESJ_SK_NS4_8TiledMMAINS4_8MMA_AtomIJNS4_10MMA_TraitsINS4_25SM100_MMA_F8F6F4_2x1SM_SSEJSJ_SJ_fSF_SG_NS4_17integral_constantINS4_4UMMA5MajorELSR_0EEESS_NSP_INSQ_7ScaleInELST_0EEESU_EEEEEENS4_6LayoutINS5_IJSC_SC_SC_EEENS5_IJNSA_ILi0EEESZ_SZ_EEEEENS5_IJNS4_10UnderscoreES12_S12_EEEEENS4_18SM100_TMA_2SM_LOADENS4_14ComposedLayoutINS4_7SwizzleILi3ELi4ELi3EEENS4_18smem_ptr_flag_bitsILi8EEENSX_INS5_IJSB_SH_EEENS5_IJSH_SC_EEEEEEEvNS4_8identityENS4_28SM100_TMA_2SM_LOAD_MULTICASTES1E_vS1F_EENS_8epilogue10collective18CollectiveEpilogueINS1I_23Sm100TmaWarpSpecializedILi1ELi1ELi64ELb0ELb0EEEJNS5_IJSH_SG_SH_EEENS5_IJNSX_ISH_SC_EENSX_ISG_SC_EEEEESJ_SK_SJ_SK_NS1I_6fusion15FusionCallbacksIS1M_NS1R_17LinearCombinationISJ_fSJ_fLNS_15FloatRoundStyleE2EEES1N_S1Q_JEEENS4_5SM1004TMEM4LOAD26SM100_TMEM_LOAD_32dp32b64xENS4_13SM90_TMA_LOADENS16_INS17_ILi2ELi4ELi3EEES1A_NSX_INS5_IJSB_SG_EEENS5_IJSG_SC_EEEEEEENS4_39AutoVectorizingCopyWithAssumedAlignmentILi128EEENS4_14SM90_TMA_STOREES26_S28_S28_EEEvvEEEEvNT_6ParamsE,@function
        .size           _ZN7cutlass13device_kernelINS_4gemm6kernel13GemmUniversalIN4cute5tupleIJiiiiEEENS1_10collective13CollectiveMmaINS1_35MainloopSm100TmaUmmaWarpSpecializedILi10ELi2ELi4ENS5_IJNS4_1CILi8EEENSA_ILi1EEESC_EEEEENS5_IJNSA_ILi256EEENSA_ILi64EEENSA_ILi128EEEEEENS_12float_e5m2_tENS5_IJlSC_lEEESJ_SK_NS4_8TiledMMAINS4_8MMA_AtomIJNS4_10MMA_TraitsINS4_25SM100_MMA_F8F6F4_2x1SM_SSEJSJ_SJ_fSF_SG_NS4_17integral_constantINS4_4UMMA5MajorELSR_0EEESS_NSP_INSQ_7ScaleInELST_0EEESU_EEEEEENS4_6LayoutINS5_IJSC_SC_SC_EEENS5_IJNSA_ILi0EEESZ_SZ_EEEEENS5_IJNS4_10UnderscoreES12_S12_EEEEENS4_18SM100_TMA_2SM_LOADENS4_14ComposedLayoutINS4_7SwizzleILi3ELi4ELi3EEENS4_18smem_ptr_flag_bitsILi8EEENSX_INS5_IJSB_SH_EEENS5_IJSH_SC_EEEEEEEvNS4_8identityENS4_28SM100_TMA_2SM_LOAD_MULTICASTES1E_vS1F_EENS_8epilogue10collective18CollectiveEpilogueINS1I_23Sm100TmaWarpSpecializedILi1ELi1ELi64ELb0ELb0EEEJNS5_IJSH_SG_SH_EEENS5_IJNSX_ISH_SC_EENSX_ISG_SC_EEEEESJ_SK_SJ_SK_NS1I_6fusion15FusionCallbacksIS1M_NS1R_17LinearCombinationISJ_fSJ_fLNS_15FloatRoundStyleE2EEES1N_S1Q_JEEENS4_5SM1004TMEM4LOAD26SM100_TMEM_LOAD_32dp32b64xENS4_13SM90_TMA_LOADENS16_INS17_ILi2ELi4ELi3EEES1A_NSX_INS5_IJSB_SG_EEENS5_IJSG_SC_EEEEEEENS4_39AutoVectorizingCopyWithAssumedAlignmentILi128EEENS4_14SM90_TMA_STOREES26_S28_S28_EEEvvEEEEvNT_6ParamsE,(.L_x_168 - _ZN7cutlass13device_kernelINS_4gemm6kernel13GemmUniversalIN4cute5tupleIJiiiiEEENS1_10collective13CollectiveMmaINS1_35MainloopSm100TmaUmmaWarpSpecializedILi10ELi2ELi4ENS5_IJNS4_1CILi8EEENSA_ILi1EEESC_EEEEENS5_IJNSA_ILi256EEENSA_ILi64EEENSA_ILi128EEEEEENS_12float_e5m2_tENS5_IJlSC_lEEESJ_SK_NS4_8TiledMMAINS4_8MMA_AtomIJNS4_10MMA_TraitsINS4_25SM100_MMA_F8F6F4_2x1SM_SSEJSJ_SJ_fSF_SG_NS4_17integral_constantINS4_4UMMA5MajorELSR_0EEESS_NSP_INSQ_7ScaleInELST_0EEESU_EEEEEENS4_6LayoutINS5_IJSC_SC_SC_EEENS5_IJNSA_ILi0EEESZ_SZ_EEEEENS5_IJNS4_10UnderscoreES12_S12_EEEEENS4_18SM100_TMA_2SM_LOADENS4_14ComposedLayoutINS4_7SwizzleILi3ELi4ELi3EEENS4_18smem_ptr_flag_bitsILi8EEENSX_INS5_IJSB_SH_EEENS5_IJSH_SC_EEEEEEEvNS4_8identityENS4_28SM100_TMA_2SM_LOAD_MULTICASTES1E_vS1F_EENS_8epilogue10collective18CollectiveEpilogueINS1I_23Sm100TmaWarpSpecializedILi1ELi1ELi64ELb0ELb0EEEJNS5_IJSH_SG_SH_EEENS5_IJNSX_ISH_SC_EENSX_ISG_SC_EEEEESJ_SK_SJ_SK_NS1I_6fusion15FusionCallbacksIS1M_NS1R_17LinearCombinationISJ_fSJ_fLNS_15FloatRoundStyleE2EEES1N_S1Q_JEEENS4_5SM1004TMEM4LOAD26SM100_TMEM_LOAD_32dp32b64xENS4_13SM90_TMA_LOADENS16_INS17_ILi2ELi4ELi3EEES1A_NSX_INS5_IJSB_SG_EEENS5_IJSG_SC_EEEEEEENS4_39AutoVectorizingCopyWithAssumedAlignmentILi128EEENS4_14SM90_TMA_STOREES26_S28_S28_EEEvvEEEEvNT_6ParamsE)
        .other          _ZN7cutlass13device_kernelINS_4gemm6kernel13GemmUniversalIN4cute5tupleIJiiiiEEENS1_10collective13CollectiveMmaINS1_35MainloopSm100TmaUmmaWarpSpecializedILi10ELi2ELi4ENS5_IJNS4_1CILi8EEENSA_ILi1EEESC_EEEEENS5_IJNSA_ILi256EEENSA_ILi64EEENSA_ILi128EEEEEENS_12float_e5m2_tENS5_IJlSC_lEEESJ_SK_NS4_8TiledMMAINS4_8MMA_AtomIJNS4_10MMA_TraitsINS4_25SM100_MMA_F8F6F4_2x1SM_SSEJSJ_SJ_fSF_SG_NS4_17integral_constantINS4_4UMMA5MajorELSR_0EEESS_NSP_INSQ_7ScaleInELST_0EEESU_EEEEEENS4_6LayoutINS5_IJSC_SC_SC_EEENS5_IJNSA_ILi0EEESZ_SZ_EEEEENS5_IJNS4_10UnderscoreES12_S12_EEEEENS4_18SM100_TMA_2SM_LOADENS4_14ComposedLayoutINS4_7SwizzleILi3ELi4ELi3EEENS4_18smem_ptr_flag_bitsILi8EEENSX_INS5_IJSB_SH_EEENS5_IJSH_SC_EEEEEEEvNS4_8identityENS4_28SM100_TMA_2SM_LOAD_MULTICASTES1E_vS1F_EENS_8epilogue10collective18CollectiveEpilogueINS1I_23Sm100TmaWarpSpecializedILi1ELi1ELi64ELb0ELb0EEEJNS5_IJSH_SG_SH_EEENS5_IJNSX_ISH_SC_EENSX_ISG_SC_EEEEESJ_SK_SJ_SK_NS1I_6fusion15FusionCallbacksIS1M_NS1R_17LinearCombinationISJ_fSJ_fLNS_15FloatRoundStyleE2EEES1N_S1Q_JEEENS4_5SM1004TMEM4LOAD26SM100_TMEM_LOAD_32dp32b64xENS4_13SM90_TMA_LOADENS16_INS17_ILi2ELi4ELi3EEES1A_NSX_INS5_IJSB_SG_EEENS5_IJSG_SC_EEEEEEENS4_39AutoVectorizingCopyWithAssumedAlignmentILi128EEENS4_14SM90_TMA_STOREES26_S28_S28_EEEvvEEEEvNT_6ParamsE,@"STO_CUDA_ENTRY STV_DEFAULT"
_ZN7cutlass13device_kernelINS_4gemm6kernel13GemmUniversalIN4cute5tupleIJiiiiEEENS1_10collective13CollectiveMmaINS1_35MainloopSm100TmaUmmaWarpSpecializedILi10ELi2ELi4ENS5_IJNS4_1CILi8EEENSA_ILi1EEESC_EEEEENS5_IJNSA_ILi256EEENSA_ILi64EEENSA_ILi128EEEEEENS_12float_e5m2_tENS5_IJlSC_lEEESJ_SK_NS4_8TiledMMAINS4_8MMA_AtomIJNS4_10MMA_TraitsINS4_25SM100_MMA_F8F6F4_2x1SM_SSEJSJ_SJ_fSF_SG_NS4_17integral_constantINS4_4UMMA5MajorELSR_0EEESS_NSP_INSQ_7ScaleInELST_0EEESU_EEEEEENS4_6LayoutINS5_IJSC_SC_SC_EEENS5_IJNSA_ILi0EEESZ_SZ_EEEEENS5_IJNS4_10UnderscoreES12_S12_EEEEENS4_18SM100_TMA_2SM_LOADENS4_14ComposedLayoutINS4_7SwizzleILi3ELi4ELi3EEENS4_18smem_ptr_flag_bitsILi8EEENSX_INS5_IJSB_SH_EEENS5_IJSH_SC_EEEEEEEvNS4_8identityENS4_28SM100_TMA_2SM_LOAD_MULTICASTES1E_vS1F_EENS_8epilogue10collective18CollectiveEpilogueINS1I_23Sm100TmaWarpSpecializedILi1ELi1ELi64ELb0ELb0EEEJNS5_IJSH_SG_SH_EEENS5_IJNSX_ISH_SC_EENSX_ISG_SC_EEEEESJ_SK_SJ_SK_NS1I_6fusion15FusionCallbacksIS1M_NS1R_17LinearCombinationISJ_fSJ_fLNS_15FloatRoundStyleE2EEES1N_S1Q_JEEENS4_5SM1004TMEM4LOAD26SM100_TMEM_LOAD_32dp32b64xENS4_13SM90_TMA_LOADENS16_INS17_ILi2ELi4ELi3EEES1A_NSX_INS5_IJSB_SG_EEENS5_IJSG_SC_EEEEEEENS4_39AutoVectorizingCopyWithAssumedAlignmentILi128EEENS4_14SM90_TMA_STOREES26_S28_S28_EEEvvEEEEvNT_6ParamsE:
[----:B------:R-:W1:Y:S01]  /*0000*/  LDC R1, c[0x0][0x37c] ;  /* 0x0000df00ff017b82 */ /* 0x000e620000000800 */
[----:B------:R-:W2:Y:S01]  /*0010*/  S2R R131, SR_TID.X ;  /* 0x0000000000837919 */ /* 0x000ea20000002100 */
[----:B------:R-:W3:Y:S06]  /*0020*/  LDCU.64 UR8, c[0x0][0x890] ;  /* 0x00011200ff0877ac */ /* 0x000eec0008000a00 */
[----:B------:R-:W4:Y:S01]  /*0030*/  S2UR UR4, SR_CgaCtaId ;  /* 0x00000000000479c3 */ /* 0x000f220000008800 */
[----:B------:R-:W-:Y:S02]  /*0040*/  PRMT R141, RZ, 0x7610, R141 ;  /* 0x00007610ff8d7816 */ /* 0x000fe4000000008d */
[----:B------:R-:W-:Y:S01]  /*0050*/  ELECT P1, URZ, PT ;  /* 0x0000000000ff782f */ /* 0x000fe20003820000 */
[----:B---3--:R-:W-:-:S04]  /*0060*/  UISETP.NE.U32.AND UP0, UPT, UR8, URZ, UPT ;  /* 0x000000ff0800728c */ /* 0x008fc8000bf05070 */
[----:B------:R-:W-:Y:S02]  /*0070*/  UISETP.NE.AND.EX UP0, UPT, UR9, URZ, UPT, UP0 ;  /* 0x000000ff0900728c */ /* 0x000fe4000bf05300 */
[----:B----4-:R-:W-:Y:S02]  /*0080*/  ULOP3.LUT UR48, UR4, 0x1, URZ, 0xc0, !UPT ;  /* 0x0000000104307892 */ /* 0x010fe4000f8ec0ff */
[----:B------:R-:W-:Y:S01]  /*0090*/  ULOP3.LUT UR47, UR4, 0x1, URZ, 0x3c, !UPT ;  /* 0x00000001042f7892 */ /* 0x000fe2000f8e3cff */
[----:B--2---:R-:W-:-:S05]  /*00a0*/  SHF.R.U32.HI R142, RZ, 0x5, R131 ;  /* 0x00000005ff8e7819 */ /* 0x004fca0000011683 */
[----:B------:R-:W2:Y:S02]  /*00b0*/  SHFL.IDX PT, R0, R142, RZ, 0x1f ;  /* 0x00001fff8e007589 */ /* 0x000ea400000e0000 */
[----:B--2---:R-:W-:Y:S01]  /*00c0*/  R2UR UR13, R0 ;  /* 0x00000000000d72ca */ /* 0x004fe200000e0000 */
[----:B-1----:R-:W-:-:S14]  /*00d0*/  BRA.U UP0, `(.L_x_0) ;  /* 0x0000000100307547 */ /* 0x002fdc000b800000 */
[----:B------:R-:W1:Y:S02]  /*00e0*/  LDCU.64 UR4, c[0x0][0x888] ;  /* 0x00011100ff0477ac */ /* 0x000e640008000a00 */
[----:B-1----:R-:W-:-:S04]  /*00f0*/  UISETP.NE.U32.AND UP0, UPT, UR4, URZ, UPT ;  /* 0x000000ff0400728c */ /* 0x002fc8000bf05070 */
[----:B------:R-:W-:-:S09]  /*0100*/  UISETP.NE.AND.EX UP0, UPT, UR5, URZ, UPT, UP0 ;  /* 0x000000ff0500728c */ /* 0x000fd2000bf05300 */
[----:B------:R-:W-:Y:S05]  /*0110*/  BRA.U !UP0, `(.L_x_1) ;  /* 0x0000000108147547 */ /* 0x000fea000b800000 */
[----:B------:R-:W1:Y:S01]  /*0120*/  LDC.64 R2, c[0x0][0x888] ;  /* 0x00022200ff027b82 */ /* 0x000e620000000a00 */
[----:B------:R-:W1:Y:S02]  /*0130*/  LDCU.64 UR4, c[0x0][0x358] ;  /* 0x00006b00ff0477ac */ /* 0x000e640008000a00 */
[----:B-1----:R1:W5:Y:S01]  /*0140*/  LDG.E R71, desc[UR4][R2.64] ;  /* 0x0000000402477981 */ /* 0x002362000c1e1900 */
[----:B------:R-:W-:Y:S01]  /*0150*/  HFMA2 R141, -RZ, RZ, 0, 5.9604644775390625e-08 ;  /* 0x00000001ff8d7431 */ /* 0x000fe200000001ff */
[----:B------:R-:W-:Y:S05]  /*0160*/  BRA `(.L_x_0) ;  /* 0x00000000000c7947 */ /* 0x000fea0003800000 */
.L_x_1:
[----:B------:R-:W1:Y:S01]  /*0170*/  LDCU UR4, c[0x0][0x880] ;  /* 0x00011000ff0477ac */ /* 0x000e620008000800 */
[----:B------:R-:W-:Y:S01]  /*0180*/  HFMA2 R141, -RZ, RZ, 0, 5.9604644775390625e-08 ;  /* 0x00000001ff8d7431 */ /* 0x000fe200000001ff */
[----:B-1----:R-:W-:-:S07]  /*0190*/  MOV R71, UR4 ;  /* 0x0000000400477c02 */ /* 0x002fce0008000f00 */
.L_x_0:
[----:B------:R-:W2:Y:S02]  /*01a0*/  LDCU.64 UR4, c[0x0][0x8b0] ;  /* 0x00011600ff0477ac */ /* 0x000ea40008000a00 */
[----:B--2---:R-:W-:-:S04]  /*01b0*/  UISETP.NE.U32.AND UP0, UPT, UR4, URZ, UPT ;  /* 0x000000ff0400728c */ /* 0x004fc8000bf05070 */
[----:B------:R-:W-:-:S09]  /*01c0*/  UISETP.NE.AND.EX UP0, UPT, UR5, URZ, UPT, UP0 ;  /* 0x000000ff0500728c */ /* 0x000fd2000bf05300 */
[----:B------:R-:W-:Y:S05]  /*01d0*/  BRA.U UP0, `(.L_x_2) ;  /* 0x0000000100287547 */ /* 0x000fea000b800000 */
[----:B------:R-:W2:Y:S02]  /*01e0*/  LDCU.64 UR4, c[0x0][0x8a8] ;  /* 0x00011500ff0477ac */ /* 0x000ea40008000a00 */
[----:B--2---:R-:W-:-:S04]  /*01f0*/  UISETP.NE.U32.AND UP0, UPT, UR4, URZ, UPT ;  /* 0x000000ff0400728c */ /* 0x004fc8000bf05070 */
[----:B------:R-:W-:-:S09]  /*0200*/  UISETP.NE.AND.EX UP0, UPT, UR5, URZ, UPT, UP0 ;  /* 0x000000ff0500728c */ /* 0x000fd2000bf05300 */
[----:B------:R-:W-:Y:S05]  /*0210*/  BRA.U !UP0, `(.L_x_3) ;  /* 0x0000000108107547 */ /* 0x000fea000b800000 */
[----:B-1----:R-:W1:Y:S01]  /*0220*/  LDC.64 R2, c[0x0][0x8a8] ;  /* 0x00022a00ff027b82 */ /* 0x002e620000000a00 */
[----:B------:R-:W1:Y:S02]  /*0230*/  LDCU.64 UR4, c[0x0][0x358] ;  /* 0x00006b00ff0477ac */ /* 0x000e640008000a00 */
[----:B-1----:R2:W5:Y:S01]  /*0240*/  LDG.E R70, desc[UR4][R2.64] ;  /* 0x0000000402467981 */ /* 0x002562000c1e1900 */
[----:B------:R-:W-:Y:S05]  /*0250*/  BRA `(.L_x_2) ;  /* 0x0000000000087947 */ /* 0x000fea0003800000 */
.L_x_3:
[----:B------:R-:W2:Y:S02]  /*0260*/  LDCU UR4, c[0x0][0x8a0] ;  /* 0x00011400ff0477ac */ /* 0x000ea40008000800 */
[----:B--2---:R-:W-:Y:S02]  /*0270*/  MOV R70, UR4 ;  /* 0x0000000400467c02 */ /* 0x004fe40008000f00 */
.L_x_2:
[----:B------:R-:W-:Y:S01]  /*0280*/  IMAD.U32 R0, RZ, RZ, UR13 ;  /* 0x0000000dff007e24 */ /* 0x000fe2000f8e00ff */
[----:B------:R-:W-:Y:S04]  /*0290*/  BSSY.RECONVERGENT B0, `(.L_x_4) ;  /* 0x000000c000007945 */ /* 0x000fe80003800200 */
[C---:B------:R-:W-:Y:S02]  /*02a0*/  ISETP.NE.OR P2, PT, R0.reuse, 0x1, !P1 ;  /* 0x000000010000780c */ /* 0x040fe40004f45670 */
[----:B------:R-:W-:-:S11]  /*02b0*/  ISETP.NE.OR P0, PT, R0, 0x3, !P1 ;  /* 0x000000030000780c */ /* 0x000fd60004f05670 */
[----:B------:R-:W-:Y:S05]  /*02c0*/  @P2 BRA `(.L_x_5) ;  /* 0x0000000000202947 */ /* 0x000fea0003800000 */
[----:B------:R-:W3:Y:S02]  /*02d0*/  LDCU.64 UR4, c[0x0][0x348] ;  /* 0x00006900ff0477ac */ /* 0x000ee40008000a00 */
[----:B---3--:R-:W-:Y:S02]  /*02e0*/  UIADD3 UR6, UP1, UPT, UR4, 0x80, URZ ;  /* 0x0000008004067890 */ /* 0x008fe4000ff3e0ff */
[----:B------:R-:W-:Y:S02]  /*02f0*/  UIADD3 UR4, UP0, UPT, UR4, 0x180, URZ ;  /* 0x0000018004047890 */ /* 0x000fe4000ff1e0ff */
[----:B------:R-:W-:Y:S02]  /*0300*/  UIADD3.X UR7, UPT, UPT, URZ, UR5, URZ, UP1, !UPT ;  /* 0x00000005ff077290 */ /* 0x000fe40008ffe4ff */
[----:B------:R-:W-:-:S07]  /*0310*/  UIADD3.X UR5, UPT, UPT, URZ, UR5, URZ, UP0, !UPT ;  /* 0x00000005ff057290 */ /* 0x000fce00087fe4ff */
[----:B------:R3:W-:Y:S02]  /*0320*/  UTMACCTL.PF [UR6] ;  /* 0x00000000060079b9 */ /* 0x0007e40008040000 */
[----:B------:R3:W-:Y:S02]  /*0330*/  UTMACCTL.PF [UR4] ;  /* 0x00000000040079b9 */ /* 0x0007e40008040000 */
[----:B---3--:R-:W-:Y:S01]  /*0340*/  NOP ;  /* 0x0000000000007918 */ /* 0x008fe20000000000 */
.L_x_5:
[----:B------:R-:W-:Y:S05]  /*0350*/  BSYNC.RECONVERGENT B0 ;  /* 0x0000000000007941 */ /* 0x000fea0003800200 */
.L_x_4:
[----:B------:R-:W-:Y:S04]  /*0360*/  BSSY.RECONVERGENT B0, `(.L_x_6) ;  /* 0x000000a000007945 */ /* 0x000fe80003800200 */
        /* <DEDUP_REMOVED lines=9> */
.L_x_7:
[----:B------:R-:W-:Y:S05]  /*0400*/  BSYNC.RECONVERGENT B0 ;  /* 0x0000000000007941 */ /* 0x000fea0003800200 */
.L_x_6:
[----:B------:R-:W3:Y:S01]  /*0410*/  LDCU.64 UR4, c[0x0][0x888] ;  /* 0x00011100ff0477ac */ /* 0x000ee20008000a00 */
[----:B------:R-:W-:Y:S02]  /*0420*/  UISETP.EQ.U32.AND UP2, UPT, UR8, URZ, UPT ;  /* 0x000000ff0800728c */ /* 0x000fe4000bf42070 */
[----:B------:R-:W-:Y:S02]  /*0430*/  UPLOP3.LUT UP4, UPT, UPT, UPT, UPT, 0x80, 0x8 ;  /* 0x000000000008789c */ /* 0x000fe40003f8f070 */
[----:B---3--:R-:W-:-:S04]  /*0440*/  UISETP.NE.U32.AND UP0, UPT, UR4, URZ, UPT ;  /* 0x000000ff0400728c */ /* 0x008fc8000bf05070 */
[----:B------:R-:W-:-:S04]  /*0450*/  UISETP.NE.AND.EX UP1, UPT, UR5, URZ, UPT, UP0 ;  /* 0x000000ff0500728c */ /* 0x000fc8000bf25300 */
[----:B------:R-:W-:-:S04]  /*0460*/  UISETP.EQ.OR.EX UP3, UPT, UR9, URZ, !UP1, UP2 ;  /* 0x000000ff0900728c */ /* 0x000fc8000cf62720 */
[----:B------:R-:W-:-:S05]  /*0470*/  UP2UR UR60, UPR, URZ, 0x8 ;  /* 0x00000008ff3c7883 */ /* 0x000fca0008000000 */
[----:B------:R-:W-:Y:S07]  /*0480*/  BRA.U !UP3, `(.L_x_8) ;  /* 0x000000010b207547 */ /* 0x000fee000b800000 */
[----:B------:R-:W-:Y:S01]  /*0490*/  UISETP.NE.U32.AND UP2, UPT, UR8, URZ, UPT ;  /* 0x000000ff0800728c */ /* 0x000fe2000bf45070 */
[----:B-----5:R-:W-:Y:S01]  /*04a0*/  FSETP.NEU.AND P0, PT, R71, RZ, PT ;  /* 0x000000ff4700720b */ /* 0x020fe20003f0d000 */
[----:B------:R-:W-:Y:S02]  /*04b0*/  USEL UR4, URZ, 0xffffffff, UP1 ;  /* 0xffffffffff047887 */ /* 0x000fe40008800000 */
[----:B------:R-:W-:-:S10]  /*04c0*/  UISETP.NE.AND.EX UP2, UPT, UR9, URZ, UPT, UP2 ;  /* 0x000000ff0900728c */ /* 0x000fd4000bf45320 */
[----:B------:R-:W-:Y:S01]  /*04d0*/  VOTEU.ANY UP0, P0 ;  /* 0x0000000000ff7886 */ /* 0x000fe20000000100 */
[----:B------:R-:W-:-:S04]  /*04e0*/  @!UP2 USEL UR4, URZ, 0xffffffff, UP0 ;  /* 0xffffffffff04a887 */ /* 0x000fc80008000000 */
[----:B------:R-:W-:-:S04]  /*04f0*/  ULOP3.LUT UR4, UR4, 0x1, URZ, 0xc0, !UPT ;  /* 0x0000000104047892 */ /* 0x000fc8000f8ec0ff */
[----:B------:R-:W-:-:S11]  /*0500*/  UISETP.NE.U32.AND UP4, UPT, UR4, 0x1, UPT ;  /* 0x000000010400788c */ /* 0x000fd6000bf85070 */
.L_x_8:
[----:B------:R-:W3:Y:S01]  /*0510*/  SHFL.IDX PT, R0, R142, RZ, 0x1f ;  /* 0x00001fff8e007589 */ /* 0x000ee200000e0000 */
[----:B------:R-:W-:-:S04]  /*0520*/  UISETP.NE.AND UP0, UPT, UR13, 0x2, UPT ;  /* 0x000000020d00788c */ /* 0x000fc8000bf05270 */
[----:B------:R-:W-:Y:S02]  /*0530*/  UISETP.EQ.AND UP2, UPT, UR48, URZ, !UP0 ;  /* 0x000000ff3000728c */ /* 0x000fe4000c742270 */
[----:B------:R-:W-:-:S04]  /*0540*/  USEL UR43, URZ, 0x1, UP0 ;  /* 0x00000001ff2b7887 */ /* 0x000fc80008000000 */
[----:B------:R-:W-:Y:S02]  /*0550*/  PLOP3.LUT P3, PT, P1, PT, UP2, 0x80, 0x8 ;  /* 0x000000000008781c */ /* 0x000fe40000f6f028 */
[----:B---3--:R-:W-:-:S13]  /*0560*/  ISETP.NE.AND P0, PT, R0, RZ, PT ;  /* 0x000000ff0000720c */ /* 0x008fda0003f05270 */
[----:B------:R-:W-:Y:S05]  /*0570*/  @P0 BRA `(.L_x_9) ;  /* 0x0000000000940947 */ /* 0x000fea0003800000 */
[----:B------:R-:W-:Y:S01]  /*0580*/  ELECT P0, URZ, PT ;  /* 0x0000000000ff782f */ /* 0x000fe20003800000 */
[----:B------:R-:W-:-:S12]  /*0590*/  BSSY.RECONVERGENT B0, `(.L_x_9) ;  /* 0x0000023000007945 */ /* 0x000fd80003800200 */
[----:B------:R-:W-:Y:S05]  /*05a0*/  @!P0 BRA `(.L_x_10) ;  /* 0x0000000000848947 */ /* 0x000fea0003800000 */
[----:B------:R-:W3:Y:S01]  /*05b0*/  S2UR UR5, SR_CgaCtaId ;  /* 0x00000000000579c3 */ /* 0x000ee20000008800 */
[----:B------:R-:W-:Y:S01]  /*05c0*/  UMOV UR4, 0x400 ;  /* 0x0000040000047882 */ /* 0x000fe20000000000 */
[----:B------:R-:W-:Y:S01]  /*05d0*/  UMOV UR8, 0x1 ;  /* 0x0000000100087882 */ /* 0x000fe20000000000 */
[----:B------:R-:W-:Y:S01]  /*05e0*/  UMOV UR6, 0x4 ;  /* 0x0000000400067882 */ /* 0x000fe20000000000 */
[----:B------:R-:W-:-:S04]  /*05f0*/  UIADD3 UR8, UPT, UPT, -UR8, 0x100000, URZ ;  /* 0x0010000008087890 */ /* 0x000fc8000fffe1ff */
[----:B------:R-:W-:Y:S02]  /*0600*/  USHF.L.U32 UR9, UR8, 0xb, URZ ;  /* 0x0000000b08097899 */ /* 0x000fe400080006ff */
[----:B------:R-:W-:Y:S02]  /*0610*/  USHF.L.U32 UR8, UR8, 0x1, URZ ;  /* 0x0000000108087899 */ /* 0x000fe400080006ff */
[----:B------:R-:W-:-:S04]  /*0620*/  UIADD3 UR6, UPT, UPT, -UR6, 0x100000, URZ ;  /* 0x0010000006067890 */ /* 0x000fc8000fffe1ff */
[----:B------:R-:W-:Y:S02]  /*0630*/  USHF.L.U32 UR7, UR6, 0xb, URZ ;  /* 0x0000000b06077899 */ /* 0x000fe400080006ff */
[----:B------:R-:W-:Y:S02]  /*0640*/  USHF.L.U32 UR6, UR6, 0x1, URZ ;  /* 0x0000000106067899 */ /* 0x000fe400080006ff */
[----:B---3--:R-:W-:Y:S01]  /*0650*/  ULEA UR4, UR5, UR4, 0x18 ;  /* 0x0000000405047291 */ /* 0x008fe2000f8ec0ff */
[----:B------:R-:W3:Y:S11]  /*0660*/  FENCE.VIEW.ASYNC.S ;  /* 0x00000000000073c6 */ /* 0x000ef60000000000 */
[----:B---3--:R3:W4:Y:S01]  /*0670*/  SYNCS.EXCH.64 URZ, [UR4], UR8 ;  /* 0x0000000804ff75b2 */ /* 0x0087220008000100 */
[----:B------:R3:W1:Y:S01]  /*0680*/  SYNCS.EXCH.64 URZ, [UR4+0x50], UR6 ;  /* 0x0000500604ff75b2 */ /* 0x0006620008000100 */
        /* <DEDUP_REMOVED lines=17> */
[----:B------:R3:W1:Y:S02]  /*07a0*/  SYNCS.EXCH.64 URZ, [UR4+0x98], UR6 ;  /* 0x0000980604ff75b2 */ /* 0x0006640008000100 */
[----:B---3--:R-:W-:Y:S01]  /*07b0*/  NOP ;  /* 0x0000000000007918 */ /* 0x008fe20000000000 */
.L_x_10:
[----:B------:R-:W-:Y:S05]  /*07c0*/  BSYNC.RECONVERGENT B0 ;  /* 0x0000000000007941 */ /* 0x000fea0003800200 */
.L_x_9:
[----:B------:R-:W3:Y:S01]  /*07d0*/  SHFL.IDX PT, R0, R142, RZ, 0x1f ;  /* 0x00001fff8e007589 */ /* 0x000ee200000e0000 */
[----:B------:R-:W-:Y:S01]  /*07e0*/  NOP ;  /* 0x0000000000007918 */ /* 0x000fe20000000000 */
[----:B---3--:R-:W-:-:S13]  /*07f0*/  ISETP.NE.AND P0, PT, R0, 0x1, PT ;  /* 0x000000010000780c */ /* 0x008fda0003f05270 */
[----:B------:R-:W-:Y:S05]  /*0800*/  @P0 BRA `(.L_x_11) ;  /* 0x0000000000400947 */ /* 0x000fea0003800000 */
        /* <DEDUP_REMOVED lines=9> */
[----:B------:R-:W-:Y:S01]  /*08a0*/  USHF.L.U32 UR6, UR6, 0x1, URZ ;  /* 0x0000000106067899 */ /* 0x000fe200080006ff */
[----:B------:R-:W-:Y:S01]  /*08b0*/  ELECT P0, URZ, PT ;  /* 0x0000000000ff782f */ /* 0x000fe20003800000 */
[----:B---3--:R-:W-:Y:S01]  /*08c0*/  ULEA UR4, UR5, UR4, 0x18 ;  /* 0x0000000405047291 */ /* 0x008fe2000f8ec0ff */
[----:B------:R-:W3:Y:S11]  /*08d0*/  FENCE.VIEW.ASYNC.S ;  /* 0x00000000000073c6 */ /* 0x000ef60000000000 */
[----:B---3--:R3:W1:Y:S01]  /*08e0*/  SYNCS.EXCH.64 URZ, [UR4+0xa0], UR8 ;  /* 0x0000a00804ff75b2 */ /* 0x0086620008000100 */
[----:B------:R3:W1:Y:S01]  /*08f0*/  SYNCS.EXCH.64 URZ, [UR4+0xa8], UR6 ;  /* 0x0000a80604ff75b2 */ /* 0x0006620008000100 */
[----:B------:R-:W-:Y:S01]  /*0900*/  NOP ;  /* 0x0000000000007918 */ /* 0x000fe20000000000 */
.L_x_11:
[----:B------:R-:W2:Y:S01]  /*0910*/  SHFL.IDX PT, R0, R142, RZ, 0x1f ;  /* 0x00001fff8e007589 */ /* 0x000ea200000e0000 */
[----:B------:R-:W-:Y:S01]  /*0920*/  NOP ;  /* 0x0000000000007918 */ /* 0x000fe20000000000 */
[----:B--2---:R-:W-:-:S13]  /*0930*/  ISETP.NE.AND P0, PT, R0, 0x3, PT ;  /* 0x000000030000780c */ /* 0x004fda0003f05270 */
[----:B------:R-:W-:Y:S05]  /*0940*/  @P0 BRA `(.L_x_12) ;  /* 0x0000000000300947 */ /* 0x000fea0003800000 */
[----:B------:R-:W2:Y:S01]  /*0950*/  S2UR UR5, SR_CgaCtaId ;  /* 0x00000000000579c3 */ /* 0x000ea20000008800 */
[----:B---3--:R-:W-:Y:S01]  /*0960*/  UMOV UR6, 0x400 ;  /* 0x0000040000067882 */ /* 0x008fe20000000000 */
[----:B------:R-:W-:Y:S01]  /*0970*/  UMOV UR4, 0x20 ;  /* 0x0000002000047882 */ /* 0x000fe20000000000 */
[----:B------:R-:W-:Y:S01]  /*0980*/  ELECT P0, URZ, PT ;  /* 0x0000000000ff782f */ /* 0x000fe20003800000 */
[----:B--2---:R-:W-:Y:S02]  /*0990*/  ULEA UR6, UR5, UR6, 0x18 ;  /* 0x0000000605067291 */ /* 0x004fe4000f8ec0ff */
[----:B------:R-:W-:-:S04]  /*09a0*/  UIADD3 UR4, UPT, UPT, -UR4, 0x100000, URZ ;  /* 0x0010000004047890 */ /* 0x000fc8000fffe1ff */
[----:B------:R-:W-:Y:S02]  /*09b0*/  USHF.L.U32 UR5, UR4, 0xb, URZ ;  /* 0x0000000b04057899 */ /* 0x000fe400080006ff */
[----:B------:R-:W-:Y:S01]  /*09c0*/  USHF.L.U32 UR4, UR4, 0x1, URZ ;  /* 0x0000000104047899 */ /* 0x000fe200080006ff */
[----:B------:R-:W2:Y:S11]  /*09d0*/  FENCE.VIEW.ASYNC.S ;  /* 0x00000000000073c6 */ /* 0x000eb60000000000 */
[----:B--2---:R2:W3:Y:S01]  /*09e0*/  SYNCS.EXCH.64 URZ, [UR6+0xb0], UR4 ;  /* 0x0000b00406ff75b2 */ /* 0x0044e20008000100 */
[----:B------:R2:W1:Y:S01]  /*09f0*/  SYNCS.EXCH.64 URZ, [UR6+0xb8], UR4 ;  /* 0x0000b80406ff75b2 */ /* 0x0004620008000100 */
[----:B------:R-:W-:Y:S01]  /*0a00*/  NOP ;  /* 0x0000000000007918 */ /* 0x000fe20000000000 */
.L_x_12:
[----:B------:R-:W4:Y:S01]  /*0a10*/  SHFL.IDX PT, R0, R142, RZ, 0x1f ;  /* 0x00001fff8e007589 */ /* 0x000f2200000e0000 */
[----:B------:R-:W-:Y:S01]  /*0a20*/  NOP ;  /* 0x0000000000007918 */ /* 0x000fe20000000000 */
[----:B----4-:R-:W-:-:S13]  /*0a30*/  ISETP.NE.AND P0, PT, R0, 0x4, PT ;  /* 0x000000040000780c */ /* 0x010fda0003f05270 */
[----:B------:R-:W-:Y:S05]  /*0a40*/  @P0 BRA `(.L_x_13) ;  /* 0x00000000004c0947 */ /* 0x000fea0003800000 */
[----:B--2---:R-:W2:Y:S01]  /*0a50*/  S2UR UR5, SR_CgaCtaId ;  /* 0x00000000000579c3 */ /* 0x004ea20000008800 */
[----:B---3--:R-:W-:Y:S01]  /*0a60*/  UMOV UR4, 0x720 ;  /* 0x0000072000047882 */ /* 0x008fe20000000000 */
[----:B------:R-:W-:Y:S01]  /*0a70*/  UMOV UR6, 0x400 ;  /* 0x0000040000067882 */ /* 0x000fe20000000000 */
[----:B------:R-:W-:Y:S01]  /*0a80*/  USEL UR4, UR4, 0x620, UP4 ;  /* 0x0000062004047887 */ /* 0x000fe2000a000000 */
[----:B------:R-:W-:Y:S01]  /*0a90*/  UMOV UR8, 0x1 ;  /* 0x0000000100087882 */ /* 0x000fe20000000000 */
[----:B------:R-:W-:Y:S01]  /*0aa0*/  ELECT P0, URZ, PT ;  /* 0x0000000000ff782f */ /* 0x000fe20003800000 */
[----:B------:R-:W-:-:S04]  /*0ab0*/  UIADD3 UR8, UPT, UPT, -UR8, 0x100000, URZ ;  /* 0x0010000008087890 */ /* 0x000fc8000fffe1ff */
[----:B------:R-:W-:Y:S02]  /*0ac0*/  USHF.L.U32 UR9, UR8, 0xb, URZ ;  /* 0x0000000b08097899 */ /* 0x000fe400080006ff */
[----:B------:R-:W-:Y:S02]  /*0ad0*/  USHF.L.U32 UR8, UR8, 0x1, URZ ;  /* 0x0000000108087899 */ /* 0x000fe400080006ff */
[----:B--2---:R-:W-:Y:S02]  /*0ae0*/  ULEA UR6, UR5, UR6, 0x18 ;  /* 0x0000000605067291 */ /* 0x004fe4000f8ec0ff */
[----:B------:R-:W-:-:S04]  /*0af0*/  UIADD3 UR4, UPT, UPT, -UR4, 0x100000, URZ ;  /* 0x0010000004047890 */ /* 0x000fc8000fffe1ff */
[----:B------:R-:W-:Y:S02]  /*0b00*/  USHF.L.U32 UR5, UR4, 0xb, URZ ;  /* 0x0000000b04057899 */ /* 0x000fe400080006ff */
[----:B------:R-:W-:Y:S01]  /*0b10*/  USHF.L.U32 UR4, UR4, 0x1, URZ ;  /* 0x0000000104047899 */ /* 0x000fe200080006ff */
[----:B------:R-:W2:Y:S03]  /*0b20*/  FENCE.VIEW.ASYNC.S ;  /* 0x00000000000073c6 */ /* 0x000ea60000000000 */
[----:B--2---:R4:W2:Y:S08]  /*0b30*/  SYNCS.EXCH.64 URZ, [UR6+0xc0], UR8 ;  /* 0x0000c00806ff75b2 */ /* 0x0048b00008000100 */
[----:B------:R4:W3:Y:S01]  /*0b40*/  SYNCS.EXCH.64 URZ, [UR6+0xd0], UR4 ;  /* 0x0000d00406ff75b2 */ /* 0x0008e20008000100 */
[----:B------:R4:W1:Y:S01]  /*0b50*/  SYNCS.EXCH.64 URZ, [UR6+0xc8], UR8 ;  /* 0x0000c80806ff75b2 */ /* 0x0008620008000100 */
[----:B------:R4:W1:Y:S02]  /*0b60*/  SYNCS.EXCH.64 URZ, [UR6+0xd8], UR4 ;  /* 0x0000d80406ff75b2 */ /* 0x0008640008000100 */
[----:B----4-:R-:W-:Y:S01]  /*0b70*/  NOP ;  /* 0x0000000000007918 */ /* 0x010fe20000000000 */
.L_x_13:
[----:B------:R-:W4:Y:S01]  /*0b80*/  SHFL.IDX PT, R0, R142, RZ, 0x1f ;  /* 0x00001fff8e007589 */ /* 0x000f2200000e0000 */
[----:B------:R-:W-:Y:S01]  /*0b90*/  NOP ;  /* 0x0000000000007918 */ /* 0x000fe20000000000 */
[----:B----4-:R-:W-:-:S13]  /*0ba0*/  ISETP.NE.AND P0, PT, R0, 0x5, PT ;  /* 0x000000050000780c */ /* 0x010fda0003f05270 */
[----:B------:R-:W-:Y:S05]  /*0bb0*/  @P0 BRA `(.L_x_14) ;  /* 0x0000000000580947 */ /* 0x000fea0003800000 */
[----:B--2---:R-:W2:Y:S01]  /*0bc0*/  S2UR UR5, SR_CgaCtaId ;  /* 0x00000000000579c3 */ /* 0x004ea20000008800 */
[----:B---3--:R-:W-:Y:S01]  /*0bd0*/  UMOV UR4, 0x400 ;  /* 0x0000040000047882 */ /* 0x008fe20000000000 */
        /* <DEDUP_REMOVED lines=9> */
[----:B--2---:R-:W-:Y:S01]  /*0c70*/  ULEA UR4, UR5, UR4, 0x18 ;  /* 0x0000000405047291 */ /* 0x004fe2000f8ec0ff */
[----:B------:R-:W2:Y:S11]  /*0c80*/  FENCE.VIEW.ASYNC.S ;  /* 0x00000000000073c6 */ /* 0x000eb60000000000 */
[----:B--2---:R4:W2:Y:S01]  /*0c90*/  SYNCS.EXCH.64 URZ, [UR4+0xe0], UR6 ;  /* 0x0000e00604ff75b2 */ /* 0x0048a20008000100 */
[----:B------:R4:W3:Y:S01]  /*0ca0*/  SYNCS.EXCH.64 URZ, [UR4+0x100], UR8 ;  /* 0x0001000804ff75b2 */ /* 0x0008e20008000100 */
[----:B------:R4:W1:Y:S01]  /*0cb0*/  SYNCS.EXCH.64 URZ, [UR4+0xe8], UR6 ;  /* 0x0000e80604ff75b2 */ /* 0x0008620008000100 */
[----:B------:R4:W1:Y:S01]  /*0cc0*/  SYNCS.EXCH.64 URZ, [UR4+0x108], UR8 ;  /* 0x0001080804ff75b2 */ /* 0x0008620008000100 */
[----:B------:R4:W1:Y:S01]  /*0cd0*/  SYNCS.EXCH.64 URZ, [UR4+0xf0], UR6 ;  /* 0x0000f00604ff75b2 */ /* 0x0008620008000100 */
[----:B------:R4:W1:Y:S01]  /*0ce0*/  SYNCS.EXCH.64 URZ, [UR4+0x110], UR8 ;  /* 0x0001100804ff75b2 */ /* 0x0008620008000100 */
[----:B------:R4:W1:Y:S01]  /*0cf0*/  SYNCS.EXCH.64 URZ, [UR4+0xf8], UR6 ;  /* 0x0000f80604ff75b2 */ /* 0x0008620008000100 */
[----:B------:R4:W1:Y:S02]  /*0d00*/  SYNCS.EXCH.64 URZ, [UR4+0x118], UR8 ;  /* 0x0001180804ff75b2 */ /* 0x0008640008000100 */
[----:B----4-:R-:W-:Y:S01]  /*0d10*/  NOP ;  /* 0x0000000000007918 */ /* 0x010fe20000000000 */
.L_x_14:
[----:B------:R-:W4:Y:S01]  /*0d20*/  SHFL.IDX PT, R0, R142, RZ, 0x1f ;  /* 0x00001fff8e007589 */ /* 0x000f2200000e0000 */
[----:B------:R-:W-:Y:S01]  /*0d30*/  ISETP.NE.OR P1, PT, RZ, UR13, !P1 ;  /* 0x0000000dff007c0c */ /* 0x000fe2000cf25670 */
[----:B------:R-:W-:Y:S01]  /*0d40*/  NOP ;  /* 0x0000000000007918 */ /* 0x000fe20000000000 */
[----:B----4-:R-:W-:-:S13]  /*0d50*/  ISETP.NE.AND P0, PT, R0, 0x3, PT ;  /* 0x000000030000780c */ /* 0x010fda0003f05270 */
[----:B------:R-:W-:Y:S05]  /*0d60*/  @P0 BRA `(.L_x_15) ;  /* 0x0000000000380947 */ /* 0x000fea0003800000 */
[----:B--2---:R-:W2:Y:S01]  /*0d70*/  S2UR UR5, SR_CgaCtaId ;  /* 0x00000000000579c3 */ /* 0x004ea20000008800 */
[----:B---3--:R-:W-:Y:S01]  /*0d80*/  UMOV UR4, 0x400 ;  /* 0x0000040000047882 */ /* 0x008fe20000000000 */
[----:B------:R-:W-:Y:S01]  /*0d90*/  UMOV UR6, 0x20 ;  /* 0x0000002000067882 */ /* 0x000fe20000000000 */
[----:B------:R-:W-:Y:S01]  /*0da0*/  ELECT P0, URZ, PT ;  /* 0x0000000000ff782f */ /* 0x000fe20003800000 */
[----:B------:R-:W-:-:S04]  /*0db0*/  UIADD3 UR6, UPT, UPT, -UR6, 0x100000, URZ ;  /* 0x0010000006067890 */ /* 0x000fc8000fffe1ff */
[----:B------:R-:W-:Y:S02]  /*0dc0*/  USHF.L.U32 UR7, UR6, 0xb, URZ ;  /* 0x0000000b06077899 */ /* 0x000fe400080006ff */
[----:B------:R-:W-:Y:S02]  /*0dd0*/  USHF.L.U32 UR6, UR6, 0x1, URZ ;  /* 0x0000000106067899 */ /* 0x000fe400080006ff */
[----:B--2---:R-:W-:Y:S01]  /*0de0*/  ULEA UR4, UR5, UR4, 0x18 ;  /* 0x0000000405047291 */ /* 0x004fe2000f8ec0ff */
[----:B------:R-:W2:Y:S11]  /*0df0*/  FENCE.VIEW.ASYNC.S ;  /* 0x00000000000073c6 */ /* 0x000eb60000000000 */
[----:B--2---:R4:W2:Y:S01]  /*0e00*/  SYNCS.EXCH.64 URZ, [UR4+0x120], UR6 ;  /* 0x0001200604ff75b2 */ /* 0x0048a20008000100 */
[----:B------:R4:W3:Y:S01]  /*0e10*/  SYNCS.EXCH.64 URZ, [UR4+0x130], UR6 ;  /* 0x0001300604ff75b2 */ /* 0x0008e20008000100 */
[----:B------:R4:W1:Y:S01]  /*0e20*/  SYNCS.EXCH.64 URZ, [UR4+0x128], UR6 ;  /* 0x0001280604ff75b2 */ /* 0x0008620008000100 */
[----:B------:R4:W1:Y:S02]  /*0e30*/  SYNCS.EXCH.64 URZ, [UR4+0x138], UR6 ;  /* 0x0001380604ff75b2 */ /* 0x0008640008000100 */
[----:B----4-:R-:W-:Y:S01]  /*0e40*/  NOP ;  /* 0x0000000000007918 */ /* 0x010fe20000000000 */
.L_x_15:
[----:B---3--:R-:W3:Y:S01]  /*0e50*/  S2UR UR7, SR_CgaCtaId ;  /* 0x00000000000779c3 */ /* 0x008ee20000008800 */
[----:B------:R-:W-:Y:S01]  /*0e60*/  VOTEU.ALL UP0, P1 ;  /* 0x0000000000ff7886 */ /* 0x000fe20000800000 */
[----:B--2---:R-:W-:Y:S01]  /*0e70*/  UMOV UR4, 0x20 ;  /* 0x0000002000047882 */ /* 0x004fe20000000000 */
[----:B------:R-:W-:Y:S01]  /*0e80*/  NOP ;  /* 0x0000000000007918 */ /* 0x000fe20000000000 */
[----:B------:R-:W-:Y:S01]  /*0e90*/  LOP3.LUT R0, R131, 0x1f, RZ, 0xc0, !PT ;  /* 0x0000001f83007812 */ /* 0x000fe200078ec0ff */
[----:B------:R-:W-:Y:S01]  /*0ea0*/  UISETP.NE.AND UP5, UPT, UR13, URZ, UPT ;  /* 0x000000ff0d00728c */ /* 0x000fe2000bfa5270 */
[----:B------:R-:W-:Y:S01]  /*0eb0*/  @!UP0 UMOV UR6, 0x400 ;  /* 0x0000040000068882 */ /* 0x000fe20000000000 */
[----:B------:R-:W-:-:S04]  /*0ec0*/  @!UP0 UIADD3 UR4, UPT, UPT, -UR4, 0x100000, URZ ;  /* 0x0010000004048890 */ /* 0x000fc8000fffe1ff */
[----:B------:R-:W-:Y:S02]  /*0ed0*/  @!UP0 USHF.L.U32 UR5, UR4, 0xb, URZ ;  /* 0x0000000b04058899 */ /* 0x000fe400080006ff */
[----:B------:R-:W-:Y:S02]  /*0ee0*/  @!UP0 USHF.L.U32 UR4, UR4, 0x1, URZ ;  /* 0x0000000104048899 */ /* 0x000fe400080006ff */
[----:B---3--:R-:W-:Y:S01]  /*0ef0*/  @!UP0 ULEA UR6, UR7, UR6, 0x18 ;  /* 0x0000000607068291 */ /* 0x008fe2000f8ec0ff */
[----:B------:R-:W2:Y:S01]  /*0f00*/  LDCU UR7, c[0x0][0x36c] ;  /* 0x00006d80ff0777ac */ /* 0x000ea20008000800 */
[----:B------:R-:W-:Y:S01]  /*0f10*/  VOTEU.ALL UP0, P1 ;  /* 0x0000000000ff7886 */ /* 0x000fe20000800000 */
[----:B------:R-:W3:Y:S09]  /*0f20*/  FENCE.VIEW.ASYNC.S ;  /* 0x00000000000073c6 */ /* 0x000ef20000000000 */
[----:B---3--:R3:W4:Y:S01]  /*0f30*/  @!UP0 SYNCS.EXCH.64 URZ, [UR6+0x140], UR4 ;  /* 0x0001400406ff85b2 */ /* 0x0087220008000100 */
[----:B--2---:R-:W-:-:S09]  /*0f40*/  UISETP.EQ.U32.AND UP6, UPT, UR7, 0x1, UPT ;  /* 0x000000010700788c */ /* 0x004fd2000bfc2070 */
[----:B---3--:R-:W-:Y:S05]  /*0f50*/  BRA.U !UP6, `(.L_x_16) ;  /* 0x000000010e087547 */ /* 0x008fea000b800000 */
[----:B-1--4-:R-:W-:Y:S01]  /*0f60*/  UCGABAR_ARV ;  /* 0x00000000000079c7 */ /* 0x012fe20008000000 */
[----:B------:R-:W-:Y:S05]  /*0f70*/  BRA `(.L_x_17) ;  /* 0x0000000000047947 */ /* 0x000fea0003800000 */
.L_x_16:
[----:B-1--4-:R-:W-:Y:S01]  /*0f80*/  NOP ;  /* 0x0000000000007918 */ /* 0x012fe20000000000 */
.L_x_17:
[----:B------:R-:W1:Y:S01]  /*0f90*/  S2UR UR22, SR_CTAID.X ;  /* 0x00000000001679c3 */ /* 0x000e620000002500 */
[----:B------:R-:W-:-:S05]  /*0fa0*/  CS2R.32 R3, SR_CgaSize ;  /* 0x0000000000037805 */ /* 0x000fca0000008a00 */
[----:B------:R-:W-:-:S05]  /*0fb0*/  IMAD R3, R3, -0xa0, RZ ;  /* 0xffffff6003037824 */ /* 0x000fca00078e02ff */
[----:B------:R-:W-:-:S14]  /*0fc0*/  R2UR UR5, R3 ;  /* 0x00000000030572ca */ /* 0x000fdc00000e0000 */
[----:B------:R-:W2:Y:S01]  /*0fd0*/  LDCU UR5, c[0x0][UR5+0x2b0] ;  /* 0x00005600050577ac */ /* 0x000ea20008000800 */
[----:B------:R-:W-:-:S05]  /*0fe0*/  CS2R.32 R3, SR_CgaSize ;  /* 0x0000000000037805 */ /* 0x000fca0000008a00 */
[----:B------:R-:W-:-:S05]  /*0ff0*/  IMAD R3, R3, -0xa0, RZ ;  /* 0xffffff6003037824 */ /* 0x000fca00078e02ff */
[----:B------:R-:W-:-:S14]  /*1000*/  R2UR UR4, R3 ;  /* 0x00000000030472ca */ /* 0x000fdc00000e0000 */
[----:B------:R-:W3:Y:S01]  /*1010*/  LDCU UR4, c[0x0][UR4+0x2b4] ;  /* 0x00005680040477ac */ /* 0x000ee20008000800 */
[----:B------:R-:W4:Y:S01]  /*1020*/  S2UR UR46, SR_CTAID.Y ;  /* 0x00000000002e79c3 */ /* 0x000f220000002600 */
[----:B------:R-:W-:-:S05]  /*1030*/  CS2R.32 R3, SR_CgaSize ;  /* 0x0000000000037805 */ /* 0x000fca0000008a00 */
[----:B------:R-:W-:-:S05]  /*1040*/  IMAD R3, R3, -0xa0, RZ ;  /* 0xffffff6003037824 */ /* 0x000fca00078e02ff */
[----:B------:R-:W-:-:S14]  /*1050*/  R2UR UR55, R3 ;  /* 0x00000000033772ca */ /* 0x000fdc00000e0000 */
[----:B------:R-:W3:Y:S01]  /*1060*/  LDCU UR55, c[0x0][UR55+0x2a0] ;  /* 0x00005400373777ac */ /* 0x000ee20008000800 */
[----:B------:R-:W-:-:S05]  /*1070*/  CS2R.32 R3, SR_CgaSize ;  /* 0x0000000000037805 */ /* 0x000fca0000008a00 */
[----:B------:R-:W-:-:S05]  /*1080*/  IMAD R3, R3, -0xa0, RZ ;  /* 0xffffff6003037824 */ /* 0x000fca00078e02ff */
[----:B------:R-:W-:-:S14]  /*1090*/  R2UR UR59, R3 ;  /* 0x00000000033b72ca */ /* 0x000fdc00000e0000 */
[----:B------:R-:W3:Y:S01]  /*10a0*/  LDCU UR59, c[0x0][UR59+0x2a4] ;  /* 0x000054803b3b77ac */ /* 0x000ee20008000800 */
[----:B------:R-:W3:Y:S01]  /*10b0*/  S2UR UR7, SR_CgaCtaId ;  /* 0x00000000000779c3 */ /* 0x000ee20000008800 */
[----:B------:R-:W-:Y:S01]  /*10c0*/  UISETP.GT.U32.AND UP0, UPT, UR48, 0xffff, UPT ;  /* 0x0000ffff3000788c */ /* 0x000fe2000bf04070 */
[----:B------:R-:W3:Y:S01]  /*10d0*/  LDCU UR20, c[0x0][0xb24] ;  /* 0x00016480ff1477ac */ /* 0x000ee20008000800 */
[----:B------:R-:W3:Y:S01]  /*10e0*/  LDCU UR42, c[0x0][0xb24] ;  /* 0x00016480ff2a77ac */ /* 0x000ee20008000800 */
[----:B-1----:R-:W-:Y:S01]  /*10f0*/  I2FP.F32.U32 R3, UR22 ;  /* 0x0000001600037c45 */ /* 0x002fe20008201000 */
[----:B------:R-:W1:Y:S04]  /*1100*/  LDCU UR25, c[0x0][0xb30] ;  /* 0x00016600ff1977ac */ /* 0x000e680008000800 */
[----:B--2---:R-:W-:Y:S01]  /*1110*/  FMUL R3, R3, UR5 ;  /* 0x0000000503037c20 */ /* 0x004fe20008400000 */
[----:B------:R-:W-:Y:S01]  /*1120*/  USEL UR5, UR48, 0xffff, !UP0 ;  /* 0x0000ffff30057887 */ /* 0x000fe2000c000000 */
[----:B----4-:R-:W-:-:S04]  /*1130*/  I2FP.F32.U32 R2, UR46 ;  /* 0x0000002e00027c45 */ /* 0x010fc80008201000 */
[----:B------:R-:W2:Y:S01]  /*1140*/  F2I.U32.TRUNC.NTZ R3, R3 ;  /* 0x0000000300037305 */ /* 0x000ea2000020f000 */
[----:B------:R-:W-:Y:S01]  /*1150*/  ULOP3.LUT UR24, UR5, 0xffff, URZ, 0xc0, !UPT ;  /* 0x0000ffff05187892 */ /* 0x000fe2000f8ec0ff */
[----:B---3--:R-:W-:Y:S01]  /*1160*/  FMUL R2, R2, UR4 ;  /* 0x0000000402027c20 */ /* 0x008fe20008400000 */
[----:B------:R-:W-:-:S05]  /*1170*/  USHF.L.U32 UR28, UR7, 0x9, URZ ;  /* 0x00000009071c7899 */ /* 0x000fca00080006ff */
[----:B------:R-:W3:Y:S01]  /*1180*/  F2I.U32.TRUNC.NTZ R2, R2 ;  /* 0x0000000200027305 */ /* 0x000ee2000020f000 */
[----:B--2---:R-:W-:Y:S02]  /*1190*/  R2UR UR4, R3 ;  /* 0x00000000030472ca */ /* 0x004fe400000e0000 */
[----:B------:R-:W-:Y:S02]  /*11a0*/  PRMT R3, RZ, 0x7610, R3 ;  /* 0x00007610ff037816 */ /* 0x000fe40000000003 */
[----:B---3--:R-:W-:Y:S02]  /*11b0*/  R2UR UR6, R2 ;  /* 0x00000000020672ca */ /* 0x008fe400000e0000 */
[----:B------:R-:W-:-:S07]  /*11c0*/  PRMT R2, RZ, 0x7610, R2 ;  /* 0x00007610ff027816 */ /* 0x000fce0000000002 */
[----:B------:R-:W-:-:S04]  /*11d0*/  UIADD3 UR5, UPT, UPT, -UR4, URZ, URZ ;  /* 0x000000ff04057290 */ /* 0x000fc8000fffe1ff */
[----:B------:R-:W-:Y:S02]  /*11e0*/  UIMAD UR55, UR55, UR5, UR22 ;  /* 0x00000005373772a4 */ /* 0x000fe4000f8e0216 */
[----:B------:R-:W-:-:S04]  /*11f0*/  UIADD3 UR4, UPT, UPT, -UR6, URZ, URZ ;  /* 0x000000ff06047290 */ /* 0x000fc8000fffe1ff */
[----:B------:R-:W-:Y:S01]  /*1200*/  UIMAD UR59, UR59, UR4, UR46 ;  /* 0x000000043b3b72a4 */ /* 0x000fe2000f8e022e */
[----:B-1----:R-:W-:Y:S11]  /*1210*/  BRA.U UP5, `(.L_x_18) ;  /* 0x0000000105647547 */ /* 0x002ff6000b800000 */
[----:B------:R-:W-:Y:S02]  /*1220*/  UISETP.NE.AND UP0, UPT, UR59, URZ, UPT ;  /* 0x000000ff3b00728c */ /* 0x000fe4000bf05270 */
[----:B------:R-:W-:Y:S02]  /*1230*/  ULOP3.LUT UR4, UR55, 0x2, URZ, 0x3c, !UPT ;  /* 0x0000000237047892 */ /* 0x000fe4000f8e3cff */
[----:B------:R-:W-:Y:S02]  /*1240*/  UISETP.GT.U32.AND UP2, UPT, UR55, 0x1, UP0 ;  /* 0x000000013700788c */ /* 0x000fe40008744070 */
[----:B------:R-:W-:Y:S02]  /*1250*/  ULOP3.LUT UR5, UR55, 0x4, URZ, 0x3c, !UPT ;  /* 0x0000000437057892 */ /* 0x000fe4000f8e3cff */
[----:B------:R-:W-:Y:S02]  /*1260*/  USEL UR8, URZ, 0x1, UP2 ;  /* 0x00000001ff087887 */ /* 0x000fe40009000000 */
[----:B------:R-:W-:-:S02]  /*1270*/  USEL UR7, URZ, 0x2, UP2 ;  /* 0x00000002ff077887 */ /* 0x000fc40009000000 */
[----:B------:R-:W-:Y:S02]  /*1280*/  UISETP.GT.U32.AND UP2, UPT, UR4, 0x1, UP0 ;  /* 0x000000010400788c */ /* 0x000fe40008744070 */
[----:B------:R-:W-:Y:S02]  /*1290*/  ULOP3.LUT UR4, UR55, 0x6, URZ, 0x3c, !UPT ;  /* 0x0000000637047892 */ /* 0x000fe4000f8e3cff */
[----:B------:R-:W-:Y:S02]  /*12a0*/  USEL UR6, URZ, 0x4, UP2 ;  /* 0x00000004ff067887 */ /* 0x000fe40009000000 */
[----:B------:R-:W-:Y:S02]  /*12b0*/  USEL UR9, URZ, 0x8, UP2 ;  /* 0x00000008ff097887 */ /* 0x000fe40009000000 */
[----:B------:R-:W-:Y:S02]  /*12c0*/  UISETP.GT.U32.AND UP2, UPT, UR5, 0x1, UP0 ;  /* 0x000000010500788c */ /* 0x000fe40008744070 */
[----:B------:R-:W-:-:S02]  /*12d0*/  UISETP.GT.U32.AND UP0, UPT, UR4, 0x1, UP0 ;  /* 0x000000010400788c */ /* 0x000fc40008704070 */
[----:B------:R-:W-:Y:S02]  /*12e0*/  USEL UR4, URZ, 0x10, UP2 ;  /* 0x00000010ff047887 */ /* 0x000fe40009000000 */
[----:B------:R-:W-:Y:S02]  /*12f0*/  UIADD3 UR5, UPT, UPT, UR6, UR7, UR8 ;  /* 0x0000000706057290 */ /* 0x000fe4000fffe008 */
[----:B------:R-:W-:Y:S02]  /*1300*/  USEL UR7, URZ, 0x40, UP0 ;  /* 0x00000040ff077887 */ /* 0x000fe40008000000 */
[----:B------:R-:W-:Y:S02]  /*1310*/  USEL UR8, URZ, 0x20, UP2 ;  /* 0x00000020ff087887 */ /* 0x000fe40009000000 */
[----:B------:R-:W-:Y:S02]  /*1320*/  UIADD3 UR5, UPT, UPT, UR4, UR5, UR9 ;  /* 0x0000000504057290 */ /* 0x000fe4000fffe009 */
[----:B------:R-:W-:-:S02]  /*1330*/  ULOP3.LUT UR4, UR55, 0xfffffffe, URZ, 0xc0, !UPT ;  /* 0xfffffffe37047892 */ /* 0x000fc4000f8ec0ff */
[----:B------:R-:W-:Y:S02]  /*1340*/  USEL UR6, URZ, 0x80, UP0 ;  /* 0x00000080ff067887 */ /* 0x000fe40008000000 */
[----:B------:R-:W-:-:S03]  /*1350*/  UIADD3 UR5, UPT, UPT, UR7, UR5, UR8 ;  /* 0x0000000507057290 */ /* 0x000fc6000fffe008 */
[----:B------:R-:W-:Y:S01]  /*1360*/  UMOV UR7, 0x3 ;  /* 0x0000000300077882 */ /* 0x000fe20000000000 */
[----:B------:R-:W-:Y:S02]  /*1370*/  UIADD3 UR5, UPT, UPT, UR5, UR6, URZ ;  /* 0x0000000605057290 */ /* 0x000fe4000fffe0ff */
[----:B------:R-:W-:-:S04]  /*1380*/  USHF.L.U32 UR4, UR7, UR4, URZ ;  /* 0x0000000407047299 */ /* 0x000fc800080006ff */
[----:B------:R-:W-:Y:S02]  /*1390*/  MOV R3, UR5 ;  /* 0x0000000500037c02 */ /* 0x000fe40008000f00 */
[----:B------:R-:W-:-:S07]  /*13a0*/  MOV R2, UR4 ;  /* 0x0000000400027c02 */ /* 0x000fce0008000f00 */
.L_x_18:
[----:B------:R-:W1:Y:S01]  /*13b0*/  S2UR UR36, SR_CTAID.Z ;  /* 0x00000000002479c3 */ /* 0x000e620000002700 */
[----:B------:R-:W-:Y:S01]  /*13c0*/  UISETP.GE.AND UP0, UPT, UR20, 0x1, UPT ;  /* 0x000000011400788c */ /* 0x000fe2000bf06270 */
[----:B------:R-:W-:Y:S01]  /*13d0*/  UMOV UR26, 0x55 ;  /* 0x00000055001a7882 */ /* 0x000fe20000000000 */
[----:B------:R-:W-:-:S07]  /*13e0*/  UMOV UR45, UR22 ;  /* 0x00000016002d7c82 */ /* 0x000fce0008000000 */
[----:B------:R-:W-:Y:S05]  /*13f0*/  BRA.U !UP0, `(.L_x_19) ;  /* 0x0000000108d47547 */ /* 0x000fea000b800000 */
[----:B------:R-:W2:Y:S01]  /*1400*/  LDCU.128 UR16, c[0x0][0xb10] ;  /* 0x00016200ff1077ac */ /* 0x000ea20008000c00 */
[----:B------:R-:W3:Y:S01]  /*1410*/  LDCU UR12, c[0x0][0x370] ;  /* 0x00006e00ff0c77ac */ /* 0x000ee20008000800 */
[----:B------:R-:W4:Y:S01]  /*1420*/  LDCU UR8, c[0x0][0x374] ;  /* 0x00006e80ff0877ac */ /* 0x000f220008000800 */
[----:B------:R-:W1:Y:S01]  /*1430*/  LDCU UR21, c[0x0][0xb0c] ;  /* 0x00016180ff1577ac */ /* 0x000e620008000800 */
[----:B------:R-:W1:Y:S01]  /*1440*/  LDCU UR23, c[0x0][0xb20] ;  /* 0x00016400ff1777ac */ /* 0x000e620008000800 */
[----:B--2---:R-:W-:Y:S01]  /*1450*/  UIMAD.WIDE.U32 UR4, UR22, UR16, URZ ;  /* 0x00000010160472a5 */ /* 0x004fe2000f8e00ff */
[----:B------:R-:W2:Y:S01]  /*1460*/  LDCU.64 UR14, c[0x0][0xb28] ;  /* 0x00016500ff0e77ac */ /* 0x000ea20008000a00 */
[----:B------:R-:W-:-:S05]  /*1470*/  UISETP.NE.AND UP3, UPT, UR18, 0x1, UPT ;  /* 0x000000011200788c */ /* 0x000fca000bf65270 */
[----:B------:R-:W-:Y:S01]  /*1480*/  UMOV UR4, UR5 ;  /* 0x0000000500047c82 */ /* 0x000fe20008000000 */
[----:B---3--:R-:W-:Y:S02]  /*1490*/  UIMAD.WIDE.U32 UR6, UR12, UR16, URZ ;  /* 0x000000100c0672a5 */ /* 0x008fe4000f8e00ff */
[----:B------:R-:W-:Y:S02]  /*14a0*/  USHF.R.U32.HI UR9, URZ, UR17, UR4 ;  /* 0x00000011ff097299 */ /* 0x000fe40008011604 */
[----:B----4-:R-:W-:Y:S02]  /*14b0*/  UIMAD.WIDE.U32 UR4, UR8, UR19, URZ ;  /* 0x00000013080472a5 */ /* 0x010fe4000f8e00ff */
[----:B-1----:R-:W-:Y:S01]  /*14c0*/  UISETP.NE.AND UP0, UPT, UR21, 0x1, UPT ;  /* 0x000000011500788c */ /* 0x002fe2000bf05270 */
[----:B------:R-:W-:Y:S01]  /*14d0*/  UMOV UR6, UR7 ;  /* 0x0000000700067c82 */ /* 0x000fe20008000000 */
[----:B------:R-:W-:-:S03]  /*14e0*/  UISETP.NE.AND UP2, UPT, UR20, 0x1, UPT ;  /* 0x000000011400788c */ /* 0x000fc6000bf45270 */
[----:B------:R-:W-:Y:S01]  /*14f0*/  UMOV UR4, UR5 ;  /* 0x0000000500047c82 */ /* 0x000fe20008000000 */
[----:B------:R-:W-:Y:S02]  /*1500*/  USEL UR45, UR22, UR9, !UP0 ;  /* 0x00000009162d7287 */ /* 0x000fe4000c000000 */
[----:B------:R-:W-:-:S03]  /*1510*/  @UP3 USHF.R.U32.HI UR8, URZ, UR23, UR4 ;  /* 0x00000017ff083299 */ /* 0x000fc60008011604 */
[----:B------:R-:W-:Y:S02]  /*1520*/  @UP0 USHF.R.U32.HI UR12, URZ, UR17, UR6 ;  /* 0x00000011ff0c0299 */ /* 0x000fe40008011606 */
[----:B------:R-:W-:Y:S02]  /*1530*/  UIMAD.WIDE.U32 UR6, UR46, UR19, URZ ;  /* 0x000000132e0672a5 */ /* 0x000fe4000f8e00ff */
[----:B--2---:R-:W-:Y:S02]  /*1540*/  UIMAD.WIDE.U32 UR4, UR8, UR14, URZ ;  /* 0x0000000e080472a5 */ /* 0x004fe4000f8e00ff */
[----:B------:R-:W-:-:S03]  /*1550*/  UIMAD.WIDE.U32 UR10, UR12, UR14, URZ ;  /* 0x0000000e0c0a72a5 */ /* 0x000fc6000f8e00ff */
[----:B------:R-:W-:Y:S02]  /*1560*/  UMOV UR6, UR7 ;  /* 0x0000000700067c82 */ /* 0x000fe40008000000 */
[----:B------:R-:W-:Y:S01]  /*1570*/  UMOV UR4, UR5 ;  /* 0x0000000500047c82 */ /* 0x000fe20008000000 */
[----:B------:R-:W-:Y:S02]  /*1580*/  USHF.R.U32.HI UR6, URZ, UR23, UR6 ;  /* 0x00000017ff067299 */ /* 0x000fe40008011606 */
[----:B------:R-:W-:Y:S01]  /*1590*/  @UP2 USHF.R.U32.HI UR8, URZ, UR15, UR4 ;  /* 0x0000000fff082299 */ /* 0x000fe20008011604 */
[----:B------:R-:W-:Y:S01]  /*15a0*/  UMOV UR5, UR11 ;  /* 0x0000000b00057c82 */ /* 0x000fe20008000000 */
[----:B------:R-:W-:Y:S02]  /*15b0*/  USEL UR4, UR46, UR6, !UP3 ;  /* 0x000000062e047287 */ /* 0x000fe4000d800000 */
[----:B------:R-:W-:Y:S02]  /*15c0*/  @UP2 USHF.R.U32.HI UR12, URZ, UR15, UR5 ;  /* 0x0000000fff0c2299 */ /* 0x000fe40008011605 */
[----:B------:R-:W-:-:S02]  /*15d0*/  UIMAD UR5, UR8, UR20, URZ ;  /* 0x00000014080572a4 */ /* 0x000fc4000f8e02ff */
[----:B------:R-:W-:Y:S02]  /*15e0*/  UIMAD UR8, UR12, UR20, URZ ;  /* 0x000000140c0872a4 */ /* 0x000fe4000f8e02ff */
[----:B------:R-:W-:Y:S02]  /*15f0*/  UISETP.GE.AND UP0, UPT, UR4, UR5, UPT ;  /* 0x000000050400728c */ /* 0x000fe4000bf06270 */
[----:B------:R-:W-:Y:S02]  /*1600*/  UIMAD.WIDE.U32 UR6, UR4, UR14, URZ ;  /* 0x0000000e040672a5 */ /* 0x000fe4000f8e00ff */
[----:B------:R-:W-:Y:S02]  /*1610*/  UISETP.GE.OR UP0, UPT, UR45, UR8, UP0 ;  /* 0x000000082d00728c */ /* 0x000fe40008706670 */
[----:B------:R-:W-:Y:S02]  /*1620*/  UIMAD.WIDE.U32 UR8, UR45, UR14, URZ ;  /* 0x0000000e2d0872a5 */ /* 0x000fe4000f8e00ff */
[----:B------:R-:W-:Y:S01]  /*1630*/  UIADD3 UR8, UPT, UPT, -UR45, URZ, URZ ;  /* 0x000000ff2d087290 */ /* 0x000fe2000fffe1ff */
[----:B------:R-:W-:Y:S01]  /*1640*/  UMOV UR5, UR7 ;  /* 0x0000000700057c82 */ /* 0x000fe20008000000 */
[----:B------:R-:W-:-:S02]  /*1650*/  UIADD3 UR7, UPT, UPT, -UR4, URZ, URZ ;  /* 0x000000ff04077290 */ /* 0x000fc4000fffe1ff */
[----:B------:R-:W-:-:S03]  /*1660*/  USHF.R.U32.HI UR5, URZ, UR15, UR5 ;  /* 0x0000000fff057299 */ /* 0x000fc60008011605 */
[----:B------:R-:W-:Y:S01]  /*1670*/  @!UP0 UMOV UR6, UR9 ;  /* 0x0000000900068c82 */ /* 0x000fe20008000000 */
[----:B------:R-:W-:Y:S02]  /*1680*/  UIMAD UR46, UR18, UR7, UR46 ;  /* 0x00000007122e72a4 */ /* 0x000fe4000f8e022e */
[----:B------:R-:W-:Y:S02]  /*1690*/  USEL UR5, UR4, UR5, !UP2 ;  /* 0x0000000504057287 */ /* 0x000fe4000d000000 */
[----:B------:R-:W-:Y:S02]  /*16a0*/  @!UP0 USHF.R.U32.HI UR6, URZ, UR15, UR6 ;  /* 0x0000000fff068299 */ /* 0x000fe40008011606 */
[----:B------:R-:W-:Y:S02]  /*16b0*/  UIADD3 UR7, UPT, UPT, -UR5, URZ, URZ ;  /* 0x000000ff05077290 */ /* 0x000fe4000fffe1ff */
[----:B------:R-:W-:Y:S02]  /*16c0*/  @!UP0 USEL UR6, UR45, UR6, !UP2 ;  /* 0x000000062d068287 */ /* 0x000fe4000d000000 */
[----:B------:R-:W-:-:S02]  /*16d0*/  UIMAD UR7, UR20, UR7, UR4 ;  /* 0x00000007140772a4 */ /* 0x000fc4000f8e0204 */
[----:B------:R-:W-:Y:S02]  /*16e0*/  @!UP0 UIADD3 UR5, UPT, UPT, UR5, -UR6, URZ ;  /* 0x8000000605058290 */ /* 0x000fe4000fffe0ff */
[----:B------:R-:W-:Y:S02]  /*16f0*/  @!UP0 UIMAD UR7, UR7, UR12, UR6 ;  /* 0x0000000c070782a4 */ /* 0x000fe4000f8e0206 */
[----:B------:R-:W-:Y:S02]  /*1700*/  @!UP0 UIMAD UR4, UR5, UR20, UR45 ;  /* 0x00000014050482a4 */ /* 0x000fe4000f8e022d */
[----:B------:R-:W-:Y:S02]  /*1710*/  UIMAD UR5, UR21, UR8, UR22 ;  /* 0x00000008150572a4 */ /* 0x000fe4000f8e0216 */
[----:B------:R-:W-:Y:S01]  /*1720*/  UIMAD UR46, UR4, UR18, UR46 ;  /* 0x00000012042e72a4 */ /* 0x000fe2000f8e022e */
[----:B------:R-:W-:Y:S02]  /*1730*/  @!UP0 UMOV UR45, UR7 ;  /* 0x00000007002d8c82 */ /* 0x000fe40008000000 */
[----:B------:R-:W-:-:S12]  /*1740*/  UIMAD UR45, UR45, UR21, UR5 ;  /* 0x000000152d2d72a4 */ /* 0x000fd8000f8e0205 */
.L_x_19:
[----:B------:R-:W-:Y:S02]  /*1750*/  UISETP.NE.AND UP2, UPT, UR25, 0x1, UPT ;  /* 0x000000011900788c */ /* 0x000fe4000bf45270 */
[----:B------:R-:W-:Y:S02]  /*1760*/  UISETP.NE.AND UP0, UPT, UR13, 0x2, UPT ;  /* 0x000000020d00788c */ /* 0x000fe4000bf05270 */
[----:B------:R-:W-:Y:S02]  /*1770*/  ULOP3.LUT UR28, UR28, 0xc00, URZ, 0xc0, !UPT ;  /* 0x00000c001c1c7892 */ /* 0x000fe4000f8ec0ff */
[----:B------:R-:W-:-:S03]  /*1780*/  USHF.L.U32 UR24, UR26, UR24, URZ ;  /* 0x000000181a187299 */ /* 0x000fc600080006ff */
[----:B------:R-:W-:Y:S09]  /*1790*/  BRA.U UP2, `(.L_x_20) ;  /* 0x0000000102407547 */ /* 0x000ff2000b800000 */
[----:B------:R-:W2:Y:S01]  /*17a0*/  LDCU.128 UR8, c[0x0][0xb10] ;  /* 0x00016200ff0877ac */ /* 0x000ea20008000c00 */
[----:B------:R-:W3:Y:S01]  /*17b0*/  LDCU UR12, c[0x0][0xb0c] ;  /* 0x00016180ff0c77ac */ /* 0x000ee20008000800 */
[----:B------:R-:W4:Y:S01]  /*17c0*/  LDCU UR14, c[0x0][0xb20] ;  /* 0x00016400ff0e77ac */ /* 0x000f220008000800 */
[----:B--2---:R-:W-:Y:S02]  /*17d0*/  UIMAD.WIDE.U32 UR4, UR45, UR8, URZ ;  /* 0x000000082d0472a5 */ /* 0x004fe4000f8e00ff */
[----:B------:R-:W-:Y:S02]  /*17e0*/  UIMAD.WIDE.U32 UR6, UR46, UR11, URZ ;  /* 0x0000000b2e0672a5 */ /* 0x000fe4000f8e00ff */
[----:B---3--:R-:W-:Y:S02]  /*17f0*/  UISETP.NE.AND UP2, UPT, UR12, 0x1, UPT ;  /* 0x000000010c00788c */ /* 0x008fe4000bf45270 */
[----:B------:R-:W-:-:S03]  /*1800*/  USHF.R.U32.HI UR5, URZ, UR9, UR5 ;  /* 0x00000009ff057299 */ /* 0x000fc60008011605 */
[----:B------:R-:W-:Y:S01]  /*1810*/  UMOV UR4, UR7 ;  /* 0x0000000700047c82 */ /* 0x000fe20008000000 */
[----:B------:R-:W-:Y:S02]  /*1820*/  USEL UR5, UR45, UR5, !UP2 ;  /* 0x000000052d057287 */ /* 0x000fe4000d000000 */
[----:B------:R-:W-:Y:S02]  /*1830*/  UISETP.NE.AND UP2, UPT, UR10, 0x1, UPT ;  /* 0x000000010a00788c */ /* 0x000fe4000bf45270 */
[----:B----4-:R-:W-:-:S04]  /*1840*/  USHF.R.U32.HI UR4, URZ, UR14, UR4 ;  /* 0x0000000eff047299 */ /* 0x010fc80008011604 */
[----:B------:R-:W-:-:S04]  /*1850*/  USEL UR4, UR46, UR4, !UP2 ;  /* 0x000000042e047287 */ /* 0x000fc8000d000000 */
[----:B------:R-:W-:Y:S02]  /*1860*/  UIADD3 UR6, UPT, UPT, -UR4, UR5, URZ ;  /* 0x0000000504067290 */ /* 0x000fe4000fffe1ff */
[----:B------:R-:W-:Y:S02]  /*1870*/  UIADD3 UR4, UPT, UPT, UR4, -UR5, URZ ;  /* 0x8000000504047290 */ /* 0x000fe4000fffe0ff */
[----:B------:R-:W-:Y:S02]  /*1880*/  UIMAD UR46, UR6, UR10, UR46 ;  /* 0x0000000a062e72a4 */ /* 0x000fe4000f8e022e */
[----:B------:R-:W-:-:S12]  /*1890*/  UIMAD UR45, UR4, UR12, UR45 ;  /* 0x0000000c042d72a4 */ /* 0x000fd8000f8e022d */
.L_x_20:
[----:B------:R-:W-:Y:S05]  /*18a0*/  BRA.U !UP6, `(.L_x_21) ;  /* 0x000000010e0c7547 */ /* 0x000fea000b800000 */
[----:B------:R-:W-:Y:S01]  /*18b0*/  UCGABAR_WAIT ;  /* 0x0000000000007dc7 */ /* 0x000fe20008000000 */
[----:B------:R-:W-:Y:S01]  /*18c0*/  CCTL.IVALL ;  /* 0x00000000ff00798f */ /* 0x000fe20002000000 */
[----:B------:R-:W-:Y:S05]  /*18d0*/  BRA `(.L_x_22) ;  /* 0x0000000000047947 */ /* 0x000fea0003800000 */
.L_x_21:
[----:B------:R-:W-:Y:S06]  /*18e0*/  BAR.SYNC.DEFER_BLOCKING 0x0 ;  /* 0x0000000000007b1d */ /* 0x000fec0000010000 */
.L_x_22:
[----:B------:R-:W-:Y:S05]  /*18f0*/  BRA.U UP0, `(.L_x_23) ;  /* 0x0000001500b47547 */ /* 0x000fea000b800000 */
[----:B------:R-:W2:Y:S01]  /*1900*/  LDCU UR6, c[0x0][0x38c] ;  /* 0x00007180ff0677ac */ /* 0x000ea20008000800 */
[----:B------:R-:W3:Y:S01]  /*1910*/  S2UR UR9, SR_CgaCtaId ;  /* 0x00000000000979c3 */ /* 0x000ee20000008800 */
[----:B------:R-:W-:Y:S01]  /*1920*/  PLOP3.LUT P1, PT, PT, PT, UP4, 0x80, 0x8 ;  /* 0x000000000008781c */ /* 0x000fe20003f2f048 */
[----:B------:R-:W-:Y:S01]  /*1930*/  IMAD.MOV.U32 R12, RZ, RZ, 0x1 ;  /* 0x00000001ff0c7424 */ /* 0x000fe200078e00ff */
[----:B------:R-:W-:Y:S01]  /*1940*/  USHF.L.U32 UR7, UR22, 0x5, URZ ;  /* 0x0000000516077899 */ /* 0x000fe200080006ff */
[----:B------:R-:W-:Y:S01]  /*1950*/  ISETP.NE.AND P2, PT, R0, RZ, P3 ;  /* 0x000000ff0000720c */ /* 0x000fe20001f45270 */
[----:B------:R-:W-:Y:S01]  /*1960*/  UMOV UR8, 0x400 ;  /* 0x0000040000087882 */ /* 0x000fe20000000000 */
[----:B------:R-:W-:Y:S01]  /*1970*/  UISETP.NE.AND UP1, UPT, UR13, URZ, UPT ;  /* 0x000000ff0d00728c */ /* 0x000fe2000bf25270 */
[----:B------:R-:W-:Y:S02]  /*1980*/  PLOP3.LUT P1, PT, P1, PT, PT, 0x8, 0x80 ;  /* 0x000000000080781c */ /* 0x000fe40000f2e170 */
[----:B------:R-:W-:Y:S01]  /*1990*/  CS2R R10, SRZ ;  /* 0x00000000000a7805 */ /* 0x000fe2000001ff00 */
[----:B------:R-:W-:Y:S01]  /*19a0*/  IMAD.MOV.U32 R9, RZ, RZ, RZ ;  /* 0x000000ffff097224 */ /* 0x000fe200078e00ff */
[----:B------:R-:W4:Y:S01]  /*19b0*/  LDCU UR39, c[0x0][0x370] ;  /* 0x00006e00ff2777ac */ /* 0x000f220008000800 */
[----:B------:R-:W-:Y:S01]  /*19c0*/  IMAD.MOV.U32 R8, RZ, RZ, 0x1 ;  /* 0x00000001ff087424 */ /* 0x000fe200078e00ff */
[----:B------:R-:W-:Y:S01]  /*19d0*/  USEL UR21, UR43, 0x2, UP1 ;  /* 0x000000022b157887 */ /* 0x000fe20008800000 */
[----:B------:R-:W1:Y:S01]  /*19e0*/  LDCU.64 UR26, c[0x0][0x348] ;  /* 0x00006900ff1a77ac */ /* 0x000e620008000a00 */
[----:B--2---:R-:W-:-:S02]  /*19f0*/  UIADD3 UR5, UPT, UPT, UR6, 0x7f, URZ ;  /* 0x0000007f06057890 */ /* 0x004fc4000fffe0ff */
[----:B------:R-:W-:Y:S02]  /*1a00*/  UIADD3 UR48, UPT, UPT, UR6, 0xfe, URZ ;  /* 0x000000fe06307890 */ /* 0x000fe4000fffe0ff */
[----:B------:R-:W-:Y:S02]  /*1a10*/  USHF.R.S32.HI UR4, URZ, 0x1f, UR5 ;  /* 0x0000001fff047899 */ /* 0x000fe40008011405 */
[----:B---3--:R-:W-:Y:S02]  /*1a20*/  ULEA UR13, UR9, UR8, 0x18 ;  /* 0x00000008090d7291 */ /* 0x008fe4000f8ec0ff */
[----:B------:R-:W-:Y:S02]  /*1a30*/  ULEA.HI UR4, UR4, UR5, URZ, 0x7 ;  /* 0x0000000504047291 */ /* 0x000fe4000f8f38ff */
[----:B------:R-:W-:Y:S02]  /*1a40*/  UIADD3 UR5, UPT, UPT, UR6, -0x1, URZ ;  /* 0xffffffff06057890 */ /* 0x000fe4000fffe0ff */
[----:B------:R-:W-:-:S02]  /*1a50*/  USHF.R.S32.HI UR41, URZ, 0x7, UR4 ;  /* 0x00000007ff297899 */ /* 0x000fc40008011404 */
[----:B------:R-:W-:Y:S02]  /*1a60*/  UISETP.GE.U32.AND UP2, UPT, UR5, -0xff, UPT ;  /* 0xffffff010500788c */ /* 0x000fe4000bf46070 */
[----:B------:R-:W-:Y:S02]  /*1a70*/  UISETP.LT.U32.AND UP0, UPT, UR41, 0xa, UPT ;  /* 0x0000000a2900788c */ /* 0x000fe4000bf01070 */
[----:B------:R-:W-:Y:S02]  /*1a80*/  ULOP3.LUT UR5, UR7, 0x20, URZ, 0xc0, !UPT ;  /* 0x0000002007057892 */ /* 0x000fe4000f8ec0ff */
[----:B------:R-:W-:Y:S02]  /*1a90*/  USEL UR40, UR41, 0xa, UP0 ;  /* 0x0000000a29287887 */ /* 0x000fe40008000000 */
[----:B------:R-:W-:Y:S02]  /*1aa0*/  USHF.L.U32 UR49, UR22, 0x7, URZ ;  /* 0x0000000716317899 */ /* 0x000fe400080006ff */
[----:B------:R-:W-:-:S02]  /*1ab0*/  UIADD3 UR4, UPT, UPT, UR40, -0x1, URZ ;  /* 0xffffffff28047890 */ /* 0x000fc4000fffe0ff */
[----:B------:R-:W-:Y:S01]  /*1ac0*/  @UP2 UIADD3 UR4, UPT, UPT, UR40, URZ, URZ ;  /* 0x000000ff28042290 */ /* 0x000fe2000fffe0ff */
[----:B------:R-:W2:Y:S01]  /*1ad0*/  LDCU UR38, c[0x0][0x374] ;  /* 0x00006e80ff2677ac */ /* 0x000ea20008000800 */
[----:B------:R-:W-:Y:S02]  /*1ae0*/  UIADD3 UR30, UPT, UPT, UR13, 0x2c400, UR28 ;  /* 0x0002c4000d1e7890 */ /* 0x000fe4000fffe01c */
[----:B------:R-:W-:Y:S02]  /*1af0*/  ULEA.HI UR44, UR28, UR5, URZ, 0x19 ;  /* 0x000000051c2c7291 */ /* 0x000fe4000f8fc8ff */
[----:B------:R-:W-:Y:S02]  /*1b00*/  UIADD3 UR47, UPT, UPT, UR41, -UR40, URZ ;  /* 0x80000028292f7290 */ /* 0x000fe4000fffe0ff */
[----:B------:R-:W-:Y:S02]  /*1b10*/  UIADD3 UR29, UPT, UPT, UR4, 0x1, URZ ;  /* 0x00000001041d7890 */ /* 0x000fe4000fffe0ff */
[----:B------:R-:W-:Y:S01]  /*1b20*/  UIADD3 UR43, UPT, UPT, -UR4, URZ, URZ ;  /* 0x000000ff042b7290 */ /* 0x000fe2000fffe1ff */
[----:B-1--4-:R-:W-:-:S11]  /*1b30*/  UMOV UR6, URZ ;  /* 0x000000ff00067c82 */ /* 0x012fd60008000000 */
.L_x_43:
[----:B------:R-:W1:Y:S02]  /*1b40*/  S2UR UR4, SR_CgaCtaId ;  /* 0x00000000000479c3 */ /* 0x000e640000008800 */
[----:B-1----:R-:W-:-:S09]  /*1b50*/  UISETP.NE.AND UP0, UPT, UR4, URZ, UPT ;  /* 0x000000ff0400728c */ /* 0x002fd2000bf05270 */
[----:B------:R-:W-:Y:S05]  /*1b60*/  BRA.U UP0, `(.L_x_24) ;  /* 0x0000000100287547 */ /* 0x000fea000b800000 */
[----:B------:R-:W-:Y:S02]  /*1b70*/  LEA R0, R9, UR13, 0x3 ;  /* 0x0000000d09007c11 */ /* 0x000fe4000f8e18ff */
[----:B------:R-:W-:-:S04]  /*1b80*/  SHF.L.U32 R2, R8, 0x1f, RZ ;  /* 0x0000001f08027819 */ /* 0x000fc800000006ff */
[----:B------:R-:W1:Y:S02]  /*1b90*/  SYNCS.PHASECHK.TRANS64.TRYWAIT P0, [R0+URZ+0x130], R2 ;  /* 0x00013002000075a7 */ /* 0x000e6400080011ff */
[----:B-1----:R-:W-:Y:S05]  /*1ba0*/  @!P0 BRA `(.L_x_25) ;  /* 0x0000006000108947 */ /* 0x002fea0003800000 */
.L_x_120:
[----:B------:R-:W-:Y:S01]  /*1bb0*/  VIADD R9, R9, 0x1 ;  /* 0x0000000109097836 */ /* 0x000fe20000000000 */
[----:B------:R1:W-:Y:S04]  /*1bc0*/  SYNCS.ARRIVE.TRANS64.A1T0 RZ, [R0+URZ+0x120], RZ ;  /* 0x000120ff00ff79a7 */ /* 0x0003e800081000ff */
[----:B------:R-:W-:-:S04]  /*1bd0*/  ISETP.NE.AND P0, PT, R9, 0x2, PT ;  /* 0x000000020900780c */ /* 0x000fc80003f05270 */
[----:B------:R-:W-:Y:S02]  /*1be0*/  SEL R9, R9, RZ, P0 ;  /* 0x000000ff09097207 */ /* 0x000fe40000000000 */
[----:B-1----:R-:W-:-:S04]  /*1bf0*/  SEL R0, RZ, 0x1, P0 ;  /* 0x00000001ff007807 */ /* 0x002fc80000000000 */
[----:B------:R-:W-:-:S07]  /*1c00*/  LOP3.LUT R8, R8, R0, RZ, 0x3c, !PT ;  /* 0x0000000008087212 */ /* 0x000fce00078e3cff */
.L_x_24:
[----:B------:R-:W-:Y:S01]  /*1c10*/  ULEA UR4, UR6, UR13, 0x3 ;  /* 0x0000000d06047291 */ /* 0x000fe2000f8e18ff */
[----:B------:R-:W-:Y:S01]  /*1c20*/  SHF.L.U32 R0, R12, 0x1f, RZ ;  /* 0x0000001f0c007819 */ /* 0x000fe200000006ff */
[----:B------:R-:W-:Y:S02]  /*1c30*/  UISETP.GE.U32.AND UP0, UPT, UR48, 0xff, UPT ;  /* 0x000000ff3000788c */ /* 0x000fe4000bf06070 */
[----:B------:R-:W-:Y:S01]  /*1c40*/  ULEA UR19, UR46, UR44, 0x6 ;  /* 0x0000002c2e137291 */ /* 0x000fe2000f8e30ff */
[----:B------:R-:W-:-:S04]  /*1c50*/  UMOV UR7, URZ ;  /* 0x000000ff00077c82 */ /* 0x000fc80008000000 */
[----:B------:R1:W3:Y:S01]  /*1c60*/  SYNCS.PHASECHK.TRANS64.TRYWAIT P0, [UR4+0x50], R0 ;  /* 0x00005000ff0075a7 */ /* 0x0002e20008001104 */
[----:B------:R-:W-:-:S04]  /*1c70*/  ULEA.HI UR4, UR45, UR45, URZ, 0x1 ;  /* 0x0000002d2d047291 */ /* 0x000fc8000f8f08ff */
[----:B------:R-:W-:-:S04]  /*1c80*/  USHF.L.U32 UR4, UR4, 0x7, URZ ;  /* 0x0000000704047899 */ /* 0x000fc800080006ff */
[----:B------:R-:W-:-:S04]  /*1c90*/  ULOP3.LUT UR35, UR4, 0xffffff00, URZ, 0xc0, !UPT ;  /* 0xffffff0004237892 */ /* 0x000fc8000f8ec0ff */
[----:B------:R-:W-:Y:S01]  /*1ca0*/  ULOP3.LUT UR35, UR35, 0x80, UR49, 0xf8, !UPT ;  /* 0x0000008023237892 */ /* 0x000fe2000f8ef831 */
[----:B------:R-:W-:Y:S11]  /*1cb0*/  BRA.U !UP0, `(.L_x_26) ;  /* 0x0000000108c47547 */ /* 0x000ff6000b800000 */
[----:B------:R-:W-:Y:S01]  /*1cc0*/  UMOV UR10, UR43 ;  /* 0x0000002b000a7c82 */ /* 0x000fe20008000000 */
[----:B------:R-:W-:Y:S01]  /*1cd0*/  UMOV UR4, UR6 ;  /* 0x0000000600047c82 */ /* 0x000fe20008000000 */
[----:B------:R-:W-:-:S05]  /*1ce0*/  UMOV UR34, URZ ;  /* 0x000000ff00227c82 */ /* 0x000fca0008000000 */
.L_x_32:
[----:B------:R-:W-:Y:S01]  /*1cf0*/  ULEA UR33, UR4, UR13, 0x3 ;  /* 0x0000000d04217291 */ /* 0x000fe2000f8e18ff */
[----:B------:R-:W-:Y:S01]  /*1d00*/  @P3 MOV R2, 0xa000 ;  /* 0x0000a00000023802 */ /* 0x000fe20000000f00 */
[----:B-1-34-:R-:W-:Y:S10]  /*1d10*/  @P0 BRA `(.L_x_27) ;  /* 0x00000000000c0947 */ /* 0x01aff40003800000 */
[----:B------:R-:W-:-:S04]  /*1d20*/  SHF.L.U32 R3, R12, 0x1f, RZ ;  /* 0x0000001f0c037819 */ /* 0x000fc800000006ff */
[----:B------:R-:W3:Y:S02]  /*1d30*/  SYNCS.PHASECHK.TRANS64.TRYWAIT P0, [UR33+0x50], R3 ;  /* 0x00005003ff0075a7 */ /* 0x000ee40008001121 */
[----:B---3--:R-:W-:Y:S05]  /*1d40*/  @!P0 BRA `(.L_x_28) ;  /* 0x0000005c00bc8947 */ /* 0x008fea0003800000 */
.L_x_27:
[----:B------:R3:W-:Y:S01]  /*1d50*/  @P3 SYNCS.ARRIVE.TRANS64 RZ, [UR33], R2 ;  /* 0x00000002ffff39a7 */ /* 0x0007e20008000021 */
[----:B------:R-:W-:Y:S02]  /*1d60*/  ULOP3.LUT UR5, UR21, 0x2, URZ, 0xfc, !UPT ;  /* 0x0000000215057892 */ /* 0x000fe4000f8efcff */
[----:B------:R-:W-:Y:S02]  /*1d70*/  UIADD3 UR10, UPT, UPT, UR10, 0x1, URZ ;  /* 0x000000010a0a7890 */ /* 0x000fe4000fffe0ff */
[----:B------:R-:W-:Y:S02]  /*1d80*/  UISETP.NE.AND UP0, UPT, UR5, 0x2, UPT ;  /* 0x000000020500788c */ /* 0x000fe4000bf05270 */
[----:B------:R-:W-:-:S07]  /*1d90*/  UISETP.NE.AND UP2, UPT, UR10, 0x1, UPT ;  /* 0x000000010a00788c */ /* 0x000fce000bf45270 */
[----:B------:R-:W-:Y:S05]  /*1da0*/  BRA.U UP0, `(.L_x_29) ;  /* 0x0000000100047547 */ /* 0x000fea000b800000 */
[----:B--2---:R-:W-:Y:S05]  /*1db0*/  BPT.TRAP 0x1 ;  /* 0x000000040000795c */ /* 0x004fea0000300000 */
.L_x_29:
[----:B------:R-:W-:Y:S04]  /*1dc0*/  BSSY.RECONVERGENT B0, `(.L_x_30) ;  /* 0x0000003000007945 */ /* 0x000fe80003800200 */
[----:B------:R-:W-:Y:S05]  /*1dd0*/  @!P2 BRA `(.L_x_31) ;  /* 0x000000000004a947 */ /* 0x000fea0003800000 */
[----:B--2---:R-:W-:Y:S05]  /*1de0*/  BPT.TRAP 0x1 ;  /* 0x000000040000795c */ /* 0x004fea0000300000 */
.L_x_31:
[----:B--2---:R-:W-:Y:S05]  /*1df0*/  BSYNC.RECONVERGENT B0 ;  /* 0x0000000000007941 */ /* 0x004fea0003800200 */
.L_x_30:
[----:B------:R-:W-:Y:S02]  /*1e00*/  UIADD3 UR5, UPT, UPT, UR4, 0x1, URZ ;  /* 0x0000000104057890 */ /* 0x000fe4000fffe0ff */
[----:B------:R-:W-:Y:S02]  /*1e10*/  ULEA UR32, UR4, UR13, 0xe ;  /* 0x0000000d04207291 */ /* 0x000fe4000f8e70ff */
[----:B------:R-:W-:Y:S02]  /*1e20*/  UISETP.NE.AND UP0, UPT, UR5, 0xa, UPT ;  /* 0x0000000a0500788c */ /* 0x000fe4000bf05270 */
[----:B------:R-:W-:Y:S02]  /*1e30*/  UIADD3 UR8, UP1, UPT, UR26, 0x80, URZ ;  /* 0x000000801a087890 */ /* 0x000fe4000ff3e0ff */
[----:B------:R-:W-:Y:S02]  /*1e40*/  USEL UR7, URZ, 0x1, UP0 ;  /* 0x00000001ff077887 */ /* 0x000fe40008000000 */
[----:B------:R-:W-:-:S02]  /*1e50*/  USEL UR6, UR5, URZ, UP0 ;  /* 0x000000ff05067287 */ /* 0x000fc40008000000 */
[----:B------:R-:W-:Y:S02]  /*1e60*/  ULEA UR16, UR4, UR28, 0xc ;  /* 0x0000001c04107291 */ /* 0x000fe4000f8e60ff */
[----:B------:R-:W-:Y:S01]  /*1e70*/  ULEA UR5, UR6, UR13, 0x3 ;  /* 0x0000000d06057291 */ /* 0x000fe2000f8e18ff */
[----:B------:R-:W-:Y:S01]  /*1e80*/  LOP3.LUT R12, R12, UR7, RZ, 0x3c, !PT ;  /* 0x000000070c0c7c12 */ /* 0x000fe2000f8e3cff */
[----:B------:R-:W-:Y:S02]  /*1e90*/  UIADD3 UR4, UP0, UPT, UR26, 0x180, URZ ;  /* 0x000001801a047890 */ /* 0x000fe4000ff1e0ff */
[----:B------:R-:W-:Y:S01]  /*1ea0*/  ULOP3.LUT UR33, UR33, 0xfefffff8, URZ, 0xc0, !UPT ;  /* 0xfefffff821217892 */ /* 0x000fe2000f8ec0ff */
[----:B-1----:R-:W-:Y:S01]  /*1eb0*/  SHF.L.U32 R0, R12, 0x1f, RZ ;  /* 0x0000001f0c007819 */ /* 0x002fe200000006ff */
[----:B------:R-:W-:Y:S02]  /*1ec0*/  UIADD3.X UR9, UPT, UPT, URZ, UR27, URZ, UP1, !UPT ;  /* 0x0000001bff097290 */ /* 0x000fe40008ffe4ff */
[----:B------:R-:W-:Y:S01]  /*1ed0*/  UIADD3 UR32, UPT, UPT, UR32, 0x4400, URZ ;  /* 0x0000440020207890 */ /* 0x000fe2000fffe0ff */
[----:B------:R4:W1:Y:S01]  /*1ee0*/  SYNCS.PHASECHK.TRANS64.TRYWAIT P0, [UR5+0x50], R0 ;  /* 0x00005000ff0075a7 */ /* 0x0008620008001105 */
[----:B------:R-:W-:-:S02]  /*1ef0*/  UIADD3 UR16, UPT, UPT, UR13, 0x2c400, UR16 ;  /* 0x0002c4000d107890 */ /* 0x000fc4000fffe010 */
[----:B------:R-:W-:Y:S02]  /*1f00*/  UIADD3.X UR5, UPT, UPT, URZ, UR27, URZ, UP0, !UPT ;  /* 0x0000001bff057290 */ /* 0x000fe400087fe4ff */
[----:B------:R-:W-:Y:S01]  /*1f10*/  UPRMT UR7, URZ, 0x5410, UR24 ;  /* 0x00005410ff077896 */ /* 0x000fe20008000018 */
[----:B------:R-:W-:Y:S01]  /*1f20*/  UMOV UR14, 0x0 ;  /* 0x00000000000e7882 */ /* 0x000fe20000000000 */
[----:B------:R-:W-:Y:S01]  /*1f30*/  UMOV UR15, 0x10000000 ;  /* 0x10000000000f7882 */ /* 0x000fe20000000000 */
[----:B------:R-:W-:Y:S01]  /*1f40*/  UMOV UR18, UR34 ;  /* 0x0000002200127c82 */ /* 0x000fe20008000000 */
[----:B------:R-:W-:Y:S01]  /*1f50*/  UMOV UR20, UR36 ;  /* 0x0000002400147c82 */ /* 0x000fe20008000000 */
[----:B------:R-:W-:Y:S01]  /*1f60*/  UMOV UR17, UR33 ;  /* 0x0000002100117c82 */ /* 0x000fe20008000000 */
[----:B------:R2:W-:Y:S03]  /*1f70*/  UTMALDG.3D.2CTA [UR32], [UR8], desc[UR14] ;  /* 0x00000e20080075b4 */ /* 0x0005e60008211000 */
[----:B------:R3:W-:Y:S01]  /*1f80*/  UTMALDG.3D.MULTICAST.2CTA [UR16], [UR4], UR7, desc[UR14] ;  /* 0x00000e10040073b4 */ /* 0x0007e20008211807 */
[----:B--2---:R-:W-:Y:S01]  /*1f90*/  UIADD3 UR34, UPT, UPT, UR34, 0x80, URZ ;  /* 0x0000008022227890 */ /* 0x004fe2000fffe0ff */
[----:B---3--:R-:W-:Y:S01]  /*1fa0*/  UMOV UR7, UR29 ;  /* 0x0000001d00077c82 */ /* 0x008fe20008000000 */
[----:B------:R-:W-:Y:S01]  /*1fb0*/  UMOV UR4, UR6 ;  /* 0x0000000600047c82 */ /* 0x000fe20008000000 */
[----:B------:R-:W-:Y:S09]  /*1fc0*/  BRA.U UP2, `(.L_x_32) ;  /* 0xfffffffd02487547 */ /* 0x000ff2000b83ffff */
.L_x_26:
[----:B------:R-:W-:Y:S01]  /*1fd0*/  ULEA UR4, UR6, UR13, 0x3 ;  /* 0x0000000d06047291 */ /* 0x000fe2000f8e18ff */
[----:B-1--4-:R-:W-:Y:S01]  /*1fe0*/  SHF.L.U32 R0, R12, 0x1f, RZ ;  /* 0x0000001f0c007819 */ /* 0x012fe200000006ff */
[----:B------:R-:W-:Y:S01]  /*1ff0*/  @!P1 SYNCS.ARRIVE.TRANS64.A1T0 RZ, [UR13+0xb8], RZ ;  /* 0x0000b8ffffff99a7 */ /* 0x000fe2000810000d */
[----:B------:R-:W-:-:S06]  /*2000*/  UISETP.GT.AND UP0, UPT, UR41, UR40, UPT ;  /* 0x000000282900728c */ /* 0x000fcc000bf04270 */
[----:B---3--:R1:W3:Y:S03]  /*2010*/  SYNCS.PHASECHK.TRANS64.TRYWAIT P0, [UR4+0x50], R0 ;  /* 0x00005000ff0075a7 */ /* 0x0082e60008001104 */
[----:B------:R-:W-:Y:S05]  /*2020*/  BRA.U !UP0, `(.L_x_33) ;  /* 0x0000000108c07547 */ /* 0x000fea000b800000 */
[----:B------:R-:W-:Y:S01]  /*2030*/  UIADD3 UR25, UPT, UPT, UR47, UR7, URZ ;  /* 0x000000072f197290 */ /* 0x000fe2000fffe0ff */
[----:B------:R-:W-:-:S11]  /*2040*/  UMOV UR4, UR6 ;  /* 0x0000000600047c82 */ /* 0x000fd60008000000 */
.L_x_39:
[----:B------:R-:W-:Y:S01]  /*2050*/  ULEA UR9, UR4, UR13, 0x3 ;  /* 0x0000000d04097291 */ /* 0x000fe2000f8e18ff */
[----:B---3--:R-:W-:Y:S01]  /*2060*/  @P3 MOV R2, 0xa000 ;  /* 0x0000a00000023802 */ /* 0x008fe20000000f00 */
[----:B-1-34-:R-:W-:Y:S10]  /*2070*/  @P0 BRA `(.L_x_34) ;  /* 0x00000000000c0947 */ /* 0x01aff40003800000 */
[----:B------:R-:W-:-:S04]  /*2080*/  SHF.L.U32 R3, R12, 0x1f, RZ ;  /* 0x0000001f0c037819 */ /* 0x000fc800000006ff */
[----:B------:R-:W3:Y:S02]  /*2090*/  SYNCS.PHASECHK.TRANS64.TRYWAIT P0, [UR9+0x50], R3 ;  /* 0x00005003ff0075a7 */ /* 0x000ee40008001109 */
[----:B---3--:R-:W-:Y:S05]  /*20a0*/  @!P0 BRA `(.L_x_35) ;  /* 0x0000005800fc8947 */ /* 0x008fea0003800000 */
.L_x_34:
[----:B------:R3:W-:Y:S01]  /*20b0*/  @P3 SYNCS.ARRIVE.TRANS64 RZ, [UR9], R2 ;  /* 0x00000002ffff39a7 */ /* 0x0007e20008000009 */
[----:B------:R-:W-:-:S04]  /*20c0*/  ULOP3.LUT UR5, UR21, 0x2, URZ, 0xfc, !UPT ;  /* 0x0000000215057892 */ /* 0x000fc8000f8efcff */
[----:B------:R-:W-:-:S09]  /*20d0*/  UISETP.NE.AND UP0, UPT, UR5, 0x2, UPT ;  /* 0x000000020500788c */ /* 0x000fd2000bf05270 */
[----:B------:R-:W-:Y:S05]  /*20e0*/  BRA.U UP0, `(.L_x_36) ;  /* 0x0000000100047547 */ /* 0x000fea000b800000 */
[----:B--2---:R-:W-:Y:S05]  /*20f0*/  BPT.TRAP 0x1 ;  /* 0x000000040000795c */ /* 0x004fea0000300000 */
.L_x_36:
[----:B------:R-:W-:Y:S04]  /*2100*/  BSSY.RECONVERGENT B0, `(.L_x_37) ;  /* 0x0000003000007945 */ /* 0x000fe80003800200 */
[----:B------:R-:W-:Y:S05]  /*2110*/  @!P2 BRA `(.L_x_38) ;  /* 0x000000000004a947 */ /* 0x000fea0003800000 */
[----:B--2---:R-:W-:Y:S05]  /*2120*/  BPT.TRAP 0x1 ;  /* 0x000000040000795c */ /* 0x004fea0000300000 */
.L_x_38:
[----:B--2---:R-:W-:Y:S05]  /*2130*/  BSYNC.RECONVERGENT B0 ;  /* 0x0000000000007941 */ /* 0x004fea0003800200 */
.L_x_37:
[----:B------:R-:W-:Y:S02]  /*2140*/  UIADD3 UR5, UPT, UPT, UR4, 0x1, URZ ;  /* 0x0000000104057890 */ /* 0x000fe4000fffe0ff */
[----:B------:R-:W-:Y:S02]  /*2150*/  USHF.L.U32 UR10, UR7, 0x7, URZ ;  /* 0x00000007070a7899 */ /* 0x000fe400080006ff */
[----:B------:R-:W-:Y:S02]  /*2160*/  UISETP.NE.AND UP0, UPT, UR5, 0xa, UPT ;  /* 0x0000000a0500788c */ /* 0x000fe4000bf05270 */
[----:B------:R-:W-:Y:S02]  /*2170*/  UIADD3 UR7, UPT, UPT, UR7, 0x1, URZ ;  /* 0x0000000107077890 */ /* 0x000fe4000fffe0ff */
[----:B------:R-:W-:Y:S02]  /*2180*/  USEL UR8, URZ, 0x1, UP0 ;  /* 0x00000001ff087887 */ /* 0x000fe40008000000 */
[----:B------:R-:W-:-:S02]  /*2190*/  USEL UR6, UR5, URZ, UP0 ;  /* 0x000000ff05067287 */ /* 0x000fc40008000000 */
[----:B------:R-:W-:Y:S02]  /*21a0*/  UIADD3 UR22, UP0, UPT, UR26, 0x180, URZ ;  /* 0x000001801a167890 */ /* 0x000fe4000ff1e0ff */
[----:B------:R-:W-:Y:S01]  /*21b0*/  LOP3.LUT R12, R12, UR8, RZ, 0x3c, !PT ;  /* 0x000000080c0c7c12 */ /* 0x000fe2000f8e3cff */
[----:B------:R-:W-:Y:S02]  /*21c0*/  ULEA UR8, UR4, UR13, 0xe ;  /* 0x0000000d04087291 */ /* 0x000fe4000f8e70ff */
[----:B------:R-:W-:Y:S01]  /*21d0*/  UIADD3 UR14, UP1, UPT, UR26, 0x80, URZ ;  /* 0x000000801a0e7890 */ /* 0x000fe2000ff3e0ff */
[----:B-1----:R-:W-:Y:S01]  /*21e0*/  SHF.L.U32 R0, R12, 0x1f, RZ ;  /* 0x0000001f0c007819 */ /* 0x002fe200000006ff */
[----:B------:R-:W-:Y:S02]  /*21f0*/  UIADD3.X UR23, UPT, UPT, URZ, UR27, URZ, UP0, !UPT ;  /* 0x0000001bff177290 */ /* 0x000fe400087fe4ff */
[----:B------:R-:W-:Y:S02]  /*2200*/  UISETP.NE.AND UP0, UPT, UR7, UR25, UPT ;  /* 0x000000190700728c */ /* 0x000fe4000bf05270 */
[----:B------:R-:W-:-:S02]  /*2210*/  ULEA UR5, UR6, UR13, 0x3 ;  /* 0x0000000d06057291 */ /* 0x000fc4000f8e18ff */
[----:B------:R-:W-:Y:S02]  /*2220*/  ULOP3.LUT UR9, UR9, 0xfefffff8, URZ, 0xc0, !UPT ;  /* 0xfefffff809097892 */ /* 0x000fe4000f8ec0ff */
[----:B------:R-:W-:Y:S02]  /*2230*/  ULEA UR16, UR4, UR30, 0xc ;  /* 0x0000001e04107291 */ /* 0x000fe4000f8e60ff */
[----:B------:R-:W-:Y:S02]  /*2240*/  UIADD3 UR8, UPT, UPT, UR8, 0x4400, URZ ;  /* 0x0000440008087890 */ /* 0x000fe4000fffe0ff */
[----:B------:R-:W-:Y:S01]  /*2250*/  UIADD3.X UR15, UPT, UPT, URZ, UR27, URZ, UP1, !UPT ;  /* 0x0000001bff0f7290 */ /* 0x000fe20008ffe4ff */
[----:B------:R4:W1:Y:S01]  /*2260*/  SYNCS.PHASECHK.TRANS64.TRYWAIT P0, [UR5+0x50], R0 ;  /* 0x00005000ff0075a7 */ /* 0x0008620008001105 */
[----:B------:R-:W-:Y:S01]  /*2270*/  UPRMT UR4, URZ, 0x5410, UR24 ;  /* 0x00005410ff047896 */ /* 0x000fe20008000018 */
[----:B------:R-:W-:Y:S01]  /*2280*/  UMOV UR32, 0x0 ;  /* 0x0000000000207882 */ /* 0x000fe20000000000 */
[----:B------:R-:W-:Y:S01]  /*2290*/  UMOV UR33, 0x10000000 ;  /* 0x1000000000217882 */ /* 0x000fe20000000000 */
[----:B------:R-:W-:Y:S01]  /*22a0*/  UMOV UR11, UR35 ;  /* 0x00000023000b7c82 */ /* 0x000fe20008000000 */
[----:B------:R-:W-:Y:S01]  /*22b0*/  UMOV UR12, UR36 ;  /* 0x00000024000c7c82 */ /* 0x000fe20008000000 */
[----:B------:R-:W-:Y:S01]  /*22c0*/  UMOV UR20, UR36 ;  /* 0x0000002400147c82 */ /* 0x000fe20008000000 */
[----:B------:R-:W-:Y:S01]  /*22d0*/  UMOV UR17, UR9 ;  /* 0x0000000900117c82 */ /* 0x000fe20008000000 */
[----:B------:R-:W-:Y:S01]  /*22e0*/  UMOV UR18, UR10 ;  /* 0x0000000a00127c82 */ /* 0x000fe20008000000 */
[----:B------:R-:W-:Y:S01]  /*22f0*/  UTMALDG.3D.2CTA [UR8], [UR14], desc[UR32] ;  /* 0x000020080e0075b4 */ /* 0x000fe20008211000 */
[----:B------:R2:W-:Y:S02]  /*2300*/  UTMALDG.3D.MULTICAST.2CTA [UR16], [UR22], UR4, desc[UR32] ;  /* 0x00002010160073b4 */ /* 0x0005e40008211804 */
[----:B--2---:R-:W-:Y:S01]  /*2310*/  UMOV UR4, UR6 ;  /* 0x0000000600047c82 */ /* 0x004fe20008000000 */
[----:B------:R-:W-:Y:S05]  /*2320*/  BRA.U UP0, `(.L_x_39) ;  /* 0xfffffffd00487547 */ /* 0x000fea000b83ffff */
.L_x_33:
[C---:B------:R-:W-:Y:S01]  /*2330*/  LEA R3, R11.reuse, UR13, 0x3 ;  /* 0x0000000d0b037c11 */ /* 0x040fe2000f8e18ff */
[----:B------:R-:W-:Y:S01]  /*2340*/  NOP ;  /* 0x0000000000007918 */ /* 0x000fe20000000000 */
[----:B-1--4-:R-:W-:Y:S02]  /*2350*/  SHF.L.U32 R0, R10, 0x1f, RZ ;  /* 0x0000001f0a007819 */ /* 0x012fe400000006ff */
[----:B------:R-:W-:Y:S02]  /*2360*/  LEA R4, R11, UR13, 0x4 ;  /* 0x0000000d0b047c11 */ /* 0x000fe4000f8e20ff */
[----:B---3--:R-:W1:Y:S02]  /*2370*/  SYNCS.PHASECHK.TRANS64.TRYWAIT P0, [R3+URZ+0xc0], R0 ;  /* 0x0000c000030075a7 */ /* 0x008e6400080011ff */
[----:B-1----:R-:W-:Y:S05]  /*2380*/  @!P0 BRA `(.L_x_40) ;  /* 0x00000058005c8947 */ /* 0x002fea0003800000 */
.L_x_123:
[----:B------:R-:W3:Y:S01]  /*2390*/  LDS.128 R4, [R4+0x150] ;  /* 0x0001500004047984 */ /* 0x000ee20000000c00 */
[----:B------:R-:W-:Y:S01]  /*23a0*/  UISETP.GE.AND UP0, UPT, UR42, 0x1, UPT ;  /* 0x000000012a00788c */ /* 0x000fe2000bf06270 */
[----:B------:R-:W-:Y:S01]  /*23b0*/  @!PT LDS RZ, [RZ] ;  /* 0x00000000fffff984 */ /* 0x000fe20000000800 */
[----:B------:R-:W-:Y:S01]  /*23c0*/  @!PT LDS RZ, [RZ] ;  /* 0x00000000fffff984 */ /* 0x000fe20000000800 */
[----:B------:R-:W-:Y:S01]  /*23d0*/  @!PT LDS RZ, [RZ] ;  /* 0x00000000fffff984 */ /* 0x000fe20000000800 */
[----:B------:R-:W-:Y:S01]  /*23e0*/  @!PT LDS RZ, [RZ] ;  /* 0x00000000fffff984 */ /* 0x000fe20000000800 */
[----:B------:R4:W-:Y:S06]  /*23f0*/  MEMBAR.ALL.CTA ;  /* 0x0000000000007992 */ /* 0x0009ec0000008000 */
[----:B----4-:R-:W4:Y:S01]  /*2400*/  FENCE.VIEW.ASYNC.S ;  /* 0x00000000000073c6 */ /* 0x010f220000000000 */
[----:B---3--:R-:W-:-:S13]  /*2410*/  LOP3.LUT P0, RZ, R6, 0x1, RZ, 0xc0, !PT ;  /* 0x0000000106ff7812 */ /* 0x008fda000780c0ff */
[----:B----4-:R-:W-:Y:S01]  /*2420*/  VOTEU.ANY UP1, P0 ;  /* 0x0000000000ff7886 */ /* 0x010fe20000020100 */
[----:B------:R-:W-:-:S13]  /*2430*/  PLOP3.LUT P0, PT, PT, PT, UP1, 0x80, 0x8 ;  /* 0x000000000008781c */ /* 0x000fda0003f0f018 */
[----:B-1----:R-:W-:Y:S02]  /*2440*/  @P0 LOP3.LUT R0, R5, 0xffff, RZ, 0xc0, !PT ;  /* 0x0000ffff05000812 */ /* 0x002fe400078ec0ff */
[----:B------:R-:W-:Y:S02]  /*2450*/  @P0 MOV R2, R4 ;  /* 0x0000000400020202 */ /* 0x000fe40000000f00 */
[----:B------:R-:W-:Y:S01]  /*2460*/  @P0 R2UR UR5, R0 ;  /* 0x00000000000502ca */ /* 0x000fe200000e0000 */
[----:B------:R-:W-:Y:S01]  /*2470*/  VIADD R0, R3, 0xd0 ;  /* 0x000000d003007836 */ /* 0x000fe20000000000 */
[----:B------:R-:W-:Y:S02]  /*2480*/  @P0 SHF.R.U32.HI R4, RZ, 0x10, R5 ;  /* 0x00000010ff040819 */ /* 0x000fe40000011605 */
[----:B------:R-:W-:Y:S02]  /*2490*/  @P0 R2UR UR7, R2 ;  /* 0x00000000020702ca */ /* 0x000fe400000e0000 */
[----:B------:R-:W-:-:S02]  /*24a0*/  PRMT R0, RZ, 0x654, R0 ;  /* 0x00000654ff007816 */ /* 0x000fc40000000000 */
[----:B------:R-:W-:Y:S02]  /*24b0*/  @P0 R2UR UR4, R4 ;  /* 0x00000000040402ca */ /* 0x000fe400000e0000 */
[----:B------:R1:W-:Y:S03]  /*24c0*/  SYNCS.ARRIVE.TRANS64.RED.A1T0 RZ, [R0+URZ], RZ ;  /* 0x000000ff00ff79a7 */ /* 0x0003e600081004ff */
[----:B------:R-:W-:-:S04]  /*24d0*/  @UP1 UMOV UR31, UR5 ;  /* 0x00000005001f1c82 */ /* 0x000fc80008000000 */
[----:B------:R-:W-:-:S04]  /*24e0*/  @UP1 UMOV UR37, UR7 ;  /* 0x0000000700251c82 */ /* 0x000fc80008000000 */
[----:B------:R-:W-:Y:S01]  /*24f0*/  @UP1 UMOV UR36, UR4 ;  /* 0x0000000400241c82 */ /* 0x000fe20008000000 */
[----:B------:R-:W-:Y:S05]  /*2500*/  BRA.U !UP0, `(.L_x_41) ;  /* 0x0000000108d47547 */ /* 0x000fea000b800000 */
[----:B------:R-:W2:Y:S01]  /*2510*/  LDCU.128 UR16, c[0x0][0xb10] ;  /* 0x00016200ff1077ac */ /* 0x000ea20008000c00 */
[----:B------:R-:W3:Y:S01]  /*2520*/  LDCU UR12, c[0x0][0xb20] ;  /* 0x00016400ff0c77ac */ /* 0x000ee20008000800 */
[----:B------:R-:W4:Y:S01]  /*2530*/  LDCU UR20, c[0x0][0xb0c] ;  /* 0x00016180ff1477ac */ /* 0x000f220008000800 */
[----:B------:R-:W1:Y:S01]  /*2540*/  LDCU.64 UR8, c[0x0][0xb28] ;  /* 0x00016500ff0877ac */ /* 0x000e620008000a00 */
[----:B------:R-:W-:Y:S02]  /*2550*/  UISETP.NE.AND UP3, UPT, UR42, 0x1, UPT ;  /* 0x000000012a00788c */ /* 0x000fe4000bf65270 */
[----:B--2---:R-:W-:Y:S02]  /*2560*/  UIMAD.WIDE.U32 UR10, UR38, UR19, URZ ;  /* 0x00000013260a72a5 */ /* 0x004fe4000f8e00ff */
[----:B------:R-:W-:Y:S02]  /*2570*/  UIMAD.WIDE.U32 UR4, UR39, UR16, URZ ;  /* 0x00000010270472a5 */ /* 0x000fe4000f8e00ff */
[----:B------:R-:W-:-:S02]  /*2580*/  UISETP.NE.AND UP0, UPT, UR18, 0x1, UPT ;  /* 0x000000011200788c */ /* 0x000fc4000bf05270 */
[----:B------:R-:W-:Y:S01]  /*2590*/  UIMAD.WIDE.U32 UR22, UR31, UR19, URZ ;  /* 0x000000131f1672a5 */ /* 0x000fe2000f8e00ff */
[----:B------:R-:W-:Y:S02]  /*25a0*/  UMOV UR10, UR11 ;  /* 0x0000000b000a7c82 */ /* 0x000fe40008000000 */
[----:B------:R-:W-:Y:S01]  /*25b0*/  UMOV UR4, UR5 ;  /* 0x0000000500047c82 */ /* 0x000fe20008000000 */
[----:B---3--:R-:W-:Y:S02]  /*25c0*/  USHF.R.U32.HI UR10, URZ, UR12, UR10 ;  /* 0x0000000cff0a7299 */ /* 0x008fe4000801160a */
[----:B----4-:R-:W-:Y:S02]  /*25d0*/  UISETP.NE.AND UP2, UPT, UR20, 0x1, UPT ;  /* 0x000000011400788c */ /* 0x010fe4000bf45270 */
[----:B------:R-:W-:Y:S02]  /*25e0*/  USHF.R.U32.HI UR4, URZ, UR17, UR4 ;  /* 0x00000011ff047299 */ /* 0x000fe40008011604 */
[----:B------:R-:W-:-:S02]  /*25f0*/  USEL UR5, UR38, UR10, !UP0 ;  /* 0x0000000a26057287 */ /* 0x000fc4000c000000 */
[----:B------:R-:W-:Y:S02]  /*2600*/  USEL UR7, UR39, UR4, !UP2 ;  /* 0x0000000427077287 */ /* 0x000fe4000d000000 */
[----:B-1----:R-:W-:Y:S01]  /*2610*/  UIMAD.WIDE.U32 UR10, UR5, UR8, URZ ;  /* 0x00000008050a72a5 */ /* 0x002fe2000f8e00ff */
[----:B------:R-:W-:Y:S01]  /*2620*/  UMOV UR4, UR23 ;  /* 0x0000001700047c82 */ /* 0x000fe20008000000 */
[----:B------:R-:W-:Y:S02]  /*2630*/  UIMAD.WIDE.U32 UR14, UR37, UR16, URZ ;  /* 0x00000010250e72a5 */ /* 0x000fe4000f8e00ff */
[----:B------:R-:W-:-:S03]  /*2640*/  UIMAD.WIDE.U32 UR22, UR7, UR8, URZ ;  /* 0x00000008071672a5 */ /* 0x000fc6000f8e00ff */
[----:B------:R-:W-:Y:S01]  /*2650*/  UMOV UR10, UR11 ;  /* 0x0000000b000a7c82 */ /* 0x000fe20008000000 */
[----:B------:R-:W-:Y:S02]  /*2660*/  USHF.R.U32.HI UR4, URZ, UR12, UR4 ;  /* 0x0000000cff047299 */ /* 0x000fe40008011604 */
[----:B------:R-:W-:Y:S01]  /*2670*/  @UP3 USHF.R.U32.HI UR5, URZ, UR9, UR10 ;  /* 0x00000009ff053299 */ /* 0x000fe2000801160a */
[----:B------:R-:W-:Y:S01]  /*2680*/  UMOV UR14, UR15 ;  /* 0x0000000f000e7c82 */ /* 0x000fe20008000000 */
[----:B------:R-:W-:Y:S01]  /*2690*/  UMOV UR22, UR23 ;  /* 0x0000001700167c82 */ /* 0x000fe20008000000 */
[----:B------:R-:W-:Y:S02]  /*26a0*/  USHF.R.U32.HI UR17, URZ, UR17, UR14 ;  /* 0x00000011ff117299 */ /* 0x000fe4000801160e */
[----:B------:R-:W-:Y:S02]  /*26b0*/  USEL UR4, UR31, UR4, !UP0 ;  /* 0x000000041f047287 */ /* 0x000fe4000c000000 */
[----:B------:R-:W-:-:S02]  /*26c0*/  @UP3 USHF.R.U32.HI UR7, URZ, UR9, UR22 ;  /* 0x00000009ff073299 */ /* 0x000fc40008011616 */
[----:B------:R-:W-:Y:S02]  /*26d0*/  UIMAD UR10, UR42, UR5, URZ ;  /* 0x000000052a0a72a4 */ /* 0x000fe4000f8e02ff */
[----:B------:R-:W-:Y:S02]  /*26e0*/  USEL UR5, UR37, UR17, !UP2 ;  /* 0x0000001125057287 */ /* 0x000fe4000d000000 */
[----:B------:R-:W-:Y:S02]  /*26f0*/  UIMAD UR12, UR42, UR7, URZ ;  /* 0x000000072a0c72a4 */ /* 0x000fe4000f8e02ff */
[----:B------:R-:W-:Y:S02]  /*2700*/  UISETP.GE.AND UP0, UPT, UR4, UR10, UPT ;  /* 0x0000000a0400728c */ /* 0x000fe4000bf06270 */
[----:B------:R-:W-:Y:S02]  /*2710*/  UIMAD.WIDE.U32 UR10, UR4, UR8, URZ ;  /* 0x00000008040a72a5 */ /* 0x000fe4000f8e00ff */
[----:B------:R-:W-:-:S02]  /*2720*/  UISETP.GE.OR UP0, UPT, UR5, UR12, UP0 ;  /* 0x0000000c0500728c */ /* 0x000fc40008706670 */
[----:B------:R-:W-:Y:S02]  /*2730*/  UIMAD.WIDE.U32 UR14, UR5, UR8, URZ ;  /* 0x00000008050e72a5 */ /* 0x000fe4000f8e00ff */
[----:B------:R-:W-:Y:S01]  /*2740*/  UIADD3 UR12, UPT, UPT, -UR5, URZ, URZ ;  /* 0x000000ff050c7290 */ /* 0x000fe2000fffe1ff */
[----:B------:R-:W-:Y:S01]  /*2750*/  UMOV UR10, UR11 ;  /* 0x0000000b000a7c82 */ /* 0x000fe20008000000 */
[----:B------:R-:W-:Y:S02]  /*2760*/  UIADD3 UR11, UPT, UPT, -UR4, URZ, URZ ;  /* 0x000000ff040b7290 */ /* 0x000fe4000fffe1ff */
        /* <DEDUP_REMOVED lines=15> */
.L_x_41:
[----:B------:R-:W3:Y:S02]  /*2860*/  LDCU UR4, c[0x0][0xb30] ;  /* 0x00016600ff0477ac */ /* 0x000ee40008000800 */
[----:B---3--:R-:W-:-:S09]  /*2870*/  UISETP.NE.AND UP0, UPT, UR4, 0x1, UPT ;  /* 0x000000010400788c */ /* 0x008fd2000bf05270 */
[----:B------:R-:W-:Y:S05]  /*2880*/  BRA.U UP0, `(.L_x_42) ;  /* 0x0000000100447547 */ /* 0x000fea000b800000 */
[----:B------:R-:W3:Y:S01]  /*2890*/  LDCU.128 UR16, c[0x0][0xb10] ;  /* 0x00016200ff1077ac */ /* 0x000ee20008000c00 */
[----:B------:R-:W4:Y:S01]  /*28a0*/  LDCU UR10, c[0x0][0xb0c] ;  /* 0x00016180ff0a77ac */ /* 0x000f220008000800 */
[----:B------:R-:W1:Y:S01]  /*28b0*/  LDCU UR7, c[0x0][0xb20] ;  /* 0x00016400ff0777ac */ /* 0x000e620008000800 */
[----:B---3--:R-:W-:Y:S02]  /*28c0*/  UIMAD.WIDE.U32 UR8, UR37, UR16, URZ ;  /* 0x00000010250872a5 */ /* 0x008fe4000f8e00ff */
[----:B------:R-:W-:Y:S02]  /*28d0*/  UIMAD.WIDE.U32 UR4, UR31, UR19, URZ ;  /* 0x000000131f0472a5 */ /* 0x000fe4000f8e00ff */
[----:B----4-:R-:W-:Y:S02]  /*28e0*/  UISETP.NE.AND UP2, UPT, UR10, 0x1, UPT ;  /* 0x000000010a00788c */ /* 0x010fe4000bf45270 */
[----:B------:R-:W-:Y:S01]  /*28f0*/  UISETP.NE.AND UP0, UPT, UR18, 0x1, UPT ;  /* 0x000000011200788c */ /* 0x000fe2000bf05270 */
[----:B------:R-:W-:-:S02]  /*2900*/  UMOV UR8, UR9 ;  /* 0x0000000900087c82 */ /* 0x000fc40008000000 */
[----:B------:R-:W-:Y:S01]  /*2910*/  UMOV UR4, UR5 ;  /* 0x0000000500047c82 */ /* 0x000fe20008000000 */
[----:B------:R-:W-:Y:S02]  /*2920*/  USHF.R.U32.HI UR17, URZ, UR17, UR8 ;  /* 0x00000011ff117299 */ /* 0x000fe40008011608 */
[----:B-1----:R-:W-:Y:S02]  /*2930*/  USHF.R.U32.HI UR4, URZ, UR7, UR4 ;  /* 0x00000007ff047299 */ /* 0x002fe40008011604 */
[----:B------:R-:W-:Y:S02]  /*2940*/  USEL UR5, UR37, UR17, !UP2 ;  /* 0x0000001125057287 */ /* 0x000fe4000d000000 */
[----:B------:R-:W-:-:S04]  /*2950*/  USEL UR4, UR31, UR4, !UP0 ;  /* 0x000000041f047287 */ /* 0x000fc8000c000000 */
[----:B------:R-:W-:Y:S02]  /*2960*/  UIADD3 UR7, UPT, UPT, UR5, -UR4, URZ ;  /* 0x8000000405077290 */ /* 0x000fe4000fffe0ff */
[----:B------:R-:W-:Y:S02]  /*2970*/  UIADD3 UR4, UPT, UPT, -UR5, UR4, URZ ;  /* 0x0000000405047290 */ /* 0x000fe4000fffe1ff */
[----:B------:R-:W-:Y:S02]  /*2980*/  UIMAD UR31, UR7, UR18, UR31 ;  /* 0x00000012071f72a4 */ /* 0x000fe4000f8e021f */
[----:B------:R-:W-:-:S12]  /*2990*/  UIMAD UR37, UR4, UR10, UR37 ;  /* 0x0000000a042572a4 */ /* 0x000fd8000f8e0225 */
.L_x_42:
[----:B------:R-:W-:Y:S01]  /*29a0*/  VIADD R11, R11, 0x1 ;  /* 0x000000010b0b7836 */ /* 0x000fe20000000000 */
[----:B------:R-:W-:Y:S01]  /*29b0*/  PLOP3.LUT P1, PT, PT, PT, PT, 0x80, 0x8 ;  /* 0x000000000008781c */ /* 0x000fe20003f2f070 */
[----:B------:R-:W-:Y:S02]  /*29c0*/  UIADD3 UR45, UPT, UPT, UR37, UR55, URZ ;  /* 0x00000037252d7290 */ /* 0x000fe4000fffe0ff */
[----:B------:R-:W-:Y:S01]  /*29d0*/  UIADD3 UR46, UPT, UPT, UR31, UR59, URZ ;  /* 0x0000003b1f2e7290 */ /* 0x000fe2000fffe0ff */
[----:B------:R-:W-:-:S04]  /*29e0*/  ISETP.NE.AND P0, PT, R11, 0x2, PT ;  /* 0x000000020b00780c */ /* 0x000fc80003f05270 */
[----:B-1----:R-:W-:Y:S02]  /*29f0*/  SEL R0, RZ, 0x1, P0 ;  /* 0x00000001ff007807 */ /* 0x002fe40000000000 */
[----:B------:R-:W-:Y:S02]  /*2a00*/  SEL R11, R11, RZ, P0 ;  /* 0x000000ff0b0b7207 */ /* 0x000fe40000000000 */
[----:B------:R-:W-:Y:S01]  /*2a10*/  LOP3.LUT R10, R10, R0, RZ, 0x3c, !PT ;  /* 0x000000000a0a7212 */ /* 0x000fe200078e3cff */
[----:B------:R-:W-:Y:S06]  /*2a20*/  BRA.U UP1, `(.L_x_43) ;  /* 0xfffffff101447547 */ /* 0x000fec000b83ffff */
[----:B------:R-:W-:Y:S01]  /*2a30*/  UIADD3 UR13, UPT, UPT, UR13, 0x50, URZ ;  /* 0x000000500d0d7890 */ /* 0x000fe2000fffe0ff */
[----:B------:R-:W-:-:S03]  /*2a40*/  SHF.L.U32 R2, R12, 0x1f, RZ ;  /* 0x0000001f0c027819 */ /* 0x000fc600000006ff */
[----:B------:R-:W-:-:S09]  /*2a50*/  ULEA UR4, UR6, UR13, 0x3 ;  /* 0x0000000d06047291 */ /* 0x000fd2000f8e18ff */
[----:B------:R-:W1:Y:S02]  /*2a60*/  SYNCS.PHASECHK.TRANS64.TRYWAIT P0, [UR4], R2 ;  /* 0x00000002ff0075a7 */ /* 0x000e640008001104 */
[----:B-1----:R-:W-:Y:S05]  /*2a70*/  @!P0 BRA `(.L_x_44) ;  /* 0x0000005000b48947 */ /* 0x002fea0003800000 */
.L_x_125:
[----:B------:R-:W-:-:S04]  /*2a80*/  UIADD3 UR4, UPT, UPT, UR6, 0x1, URZ ;  /* 0x0000000106047890 */ /* 0x000fc8000fffe0ff */
[----:B------:R-:W-:-:S04]  /*2a90*/  UISETP.NE.AND UP0, UPT, UR4, 0xa, UPT ;  /* 0x0000000a0400788c */ /* 0x000fc8000bf05270 */
[----:B------:R-:W-:Y:S02]  /*2aa0*/  USEL UR6, URZ, 0x1, UP0 ;  /* 0x00000001ff067887 */ /* 0x000fe40008000000 */
[----:B------:R-:W-:-:S04]  /*2ab0*/  USEL UR4, UR4, URZ, UP0 ;  /* 0x000000ff04047287 */ /* 0x000fc80008000000 */
[----:B------:R-:W-:Y:S01]  /*2ac0*/  ULEA UR5, UR4, UR13, 0x3 ;  /* 0x0000000d04057291 */ /* 0x000fe2000f8e18ff */
[----:B-1----:R-:W-:-:S04]  /*2ad0*/  LOP3.LUT R2, R12, UR6, RZ, 0x3c, !PT ;  /* 0x000000060c027c12 */ /* 0x002fc8000f8e3cff */
[----:B------:R-:W-:-:S04]  /*2ae0*/  SHF.L.U32 R3, R2, 0x1f, RZ ;  /* 0x0000001f02037819 */ /* 0x000fc800000006ff */
[----:B------:R-:W1:Y:S02]  /*2af0*/  SYNCS.PHASECHK.TRANS64.TRYWAIT P0, [UR5], R3 ;  /* 0x00000003ff0075a7 */ /* 0x000e640008001105 */
[----:B-1----:R-:W-:Y:S05]  /*2b00*/  @!P0 BRA `(.L_x_45) ;  /* 0x0000005000a88947 */ /* 0x002fea0003800000 */
.L_x_127:
[----:B------:R-:W-:-:S04]  /*2b10*/  UIADD3 UR4, UPT, UPT, UR4, 0x1, URZ ;  /* 0x0000000104047890 */ /* 0x000fc8000fffe0ff */
[----:B------:R-:W-:-:S04]  /*2b20*/  UISETP.NE.AND UP0, UPT, UR4, 0xa, UPT ;  /* 0x0000000a0400788c */ /* 0x000fc8000bf05270 */
[----:B------:R-:W-:Y:S02]  /*2b30*/  USEL UR6, URZ, 0x1, UP0 ;  /* 0x00000001ff067887 */ /* 0x000fe40008000000 */
[----:B------:R-:W-:-:S04]  /*2b40*/  USEL UR4, UR4, URZ, UP0 ;  /* 0x000000ff04047287 */ /* 0x000fc80008000000 */
[----:B------:R-:W-:Y:S01]  /*2b50*/  ULEA UR5, UR4, UR13, 0x3 ;  /* 0x0000000d04057291 */ /* 0x000fe2000f8e18ff */
[----:B------:R-:W-:-:S04]  /*2b60*/  LOP3.LUT R2, R2, UR6, RZ, 0x3c, !PT ;  /* 0x0000000602027c12 */ /* 0x000fc8000f8e3cff */
[----:B-1----:R-:W-:-:S04]  /*2b70*/  SHF.L.U32 R3, R2, 0x1f, RZ ;  /* 0x0000001f02037819 */ /* 0x002fc800000006ff */
[----:B------:R-:W1:Y:S02]  /*2b80*/  SYNCS.PHASECHK.TRANS64.TRYWAIT P0, [UR5], R3 ;  /* 0x00000003ff0075a7 */ /* 0x000e640008001105 */
[----:B-1----:R-:W-:Y:S05]  /*2b90*/  @!P0 BRA `(.L_x_46) ;  /* 0x00000050009c8947 */ /* 0x002fea0003800000 */
.L_x_129:
        /* <DEDUP_REMOVED lines=9> */
.L_x_131:
        /* <DEDUP_REMOVED lines=9> */
.L_x_133:
        /* <DEDUP_REMOVED lines=9> */
.L_x_135:
        /* <DEDUP_REMOVED lines=9> */
.L_x_137:
        /* <DEDUP_REMOVED lines=9> */
.L_x_139:
        /* <DEDUP_REMOVED lines=9> */
.L_x_141:
[----:B------:R-:W-:-:S04]  /*2f00*/  UIADD3 UR4, UPT, UPT, UR4, 0x1, URZ ;  /* 0x0000000104047890 */ /* 0x000fc8000fffe0ff */
[----:B------:R-:W-:-:S04]  /*2f10*/  UISETP.NE.AND UP0, UPT, UR4, 0xa, UPT ;  /* 0x0000000a0400788c */ /* 0x000fc8000bf05270 */
[----:B------:R-:W-:Y:S02]  /*2f20*/  USEL UR5, URZ, 0x1, UP0 ;  /* 0x00000001ff057887 */ /* 0x000fe40008000000 */
[----:B------:R-:W-:-:S04]  /*2f30*/  USEL UR4, UR4, URZ, UP0 ;  /* 0x000000ff04047287 */ /* 0x000fc80008000000 */
[----:B------:R-:W-:Y:S01]  /*2f40*/  ULEA UR4, UR4, UR13, 0x3 ;  /* 0x0000000d04047291 */ /* 0x000fe2000f8e18ff */
[----:B------:R-:W-:-:S04]  /*2f50*/  LOP3.LUT R2, R2, UR5, RZ, 0x3c, !PT ;  /* 0x0000000502027c12 */ /* 0x000fc8000f8e3cff */
[----:B------:R-:W-:Y:S01]  /*2f60*/  SHF.L.U32 R2, R2, 0x1f, RZ ;  /* 0x0000001f02027819 */ /* 0x000fe200000006ff */
[----:B-1----:R-:W-:-:S07]  /*2f70*/  IMAD.U32 R0, RZ, RZ, UR4 ;  /* 0x00000004ff007e24 */ /* 0x002fce000f8e00ff */
.L_x_53:
[----:B-1----:R1:W3:Y:S02]  /*2f80*/  SYNCS.PHASECHK.TRANS64.TRYWAIT P0, [R0+URZ], R2 ;  /* 0x00000002000075a7 */ /* 0x0022e400080011ff */
[----:B---3--:R-:W-:Y:S05]  /*2f90*/  @!P0 NANOSLEEP.SYNCS 0x989680 ;  /* 0x009896800000895d */ /* 0x008fea0003900000 */
[----:B------:R-:W3:Y:S02]  /*2fa0*/  @!P0 SYNCS.PHASECHK.TRANS64 P0, [R0+URZ], R2 ;  /* 0x00000002000085a7 */ /* 0x000ee400080010ff */
[----:B--23--:R-:W-:Y:S05]  /*2fb0*/  @P0 EXIT ;  /* 0x000000000000094d */ /* 0x00cfea0003800000 */
[----:B------:R-:W-:Y:S05]  /*2fc0*/  BRA `(.L_x_53) ;  /* 0xfffffffc00ec7947 */ /* 0x000fea000383ffff */
.L_x_23:
[----:B------:R-:W2:Y:S02]  /*2fd0*/  S2UR UR4, SR_CgaCtaId ;  /* 0x00000000000479c3 */ /* 0x000ea40000008800 */
[----:B--2---:R-:W-:-:S04]  /*2fe0*/  UISETP.NE.AND UP0, UPT, UR4, URZ, UPT ;  /* 0x000000ff0400728c */ /* 0x004fc8000bf05270 */
[----:B------:R-:W-:-:S09]  /*2ff0*/  UISETP.NE.OR UP0, UPT, UR13, 0x1, UP0 ;  /* 0x000000010d00788c */ /* 0x000fd20008705670 */
[----:B------:R-:W-:Y:S05]  /*3000*/  BRA.U UP0, `(.L_x_54) ;  /* 0x00000005004c7547 */ /* 0x000fea000b800000 */
[----:B------:R-:W2:Y:S01]  /*3010*/  S2UR UR5, SR_CgaCtaId ;  /* 0x00000000000579c3 */ /* 0x000ea20000008800 */
[----:B------:R-:W-:Y:S01]  /*3020*/  UMOV UR4, 0x400 ;  /* 0x0000040000047882 */ /* 0x000fe20000000000 */
[----:B------:R-:W-:Y:S01]  /*3030*/  ISETP.GE.U32.AND P2, PT, R0, 0x8, PT ;  /* 0x000000080000780c */ /* 0x000fe20003f46070 */
[----:B------:R-:W-:Y:S01]  /*3040*/  IMAD.MOV.U32 R12, RZ, RZ, 0x1 ;  /* 0x00000001ff0c7424 */ /* 0x000fe200078e00ff */
[----:B------:R-:W-:Y:S02]  /*3050*/  CS2R R10, SRZ ;  /* 0x00000000000a7805 */ /* 0x000fe4000001ff00 */
[----:B------:R-:W-:Y:S01]  /*3060*/  CS2R R8, SRZ ;  /* 0x0000000000087805 */ /* 0x000fe2000001ff00 */
[----:B--2---:R-:W-:-:S03]  /*3070*/  ULEA UR6, UR5, UR4, 0x18 ;  /* 0x0000000405067291 */ /* 0x004fc6000f8ec0ff */
[----:B------:R-:W-:-:S09]  /*3080*/  UMOV UR5, URZ ;  /* 0x000000ff00057c82 */ /* 0x000fd20008000000 */
.L_x_58:
[----:B------:R-:W-:Y:S02]  /*3090*/  LEA R2, R8, UR6, 0x3 ;  /* 0x0000000608027c11 */ /* 0x000fe4000f8e18ff */
[----:B------:R-:W-:-:S03]  /*30a0*/  SHF.L.U32 R4, R9, 0x1f, RZ ;  /* 0x0000001f09047819 */ /* 0x000fc600000006ff */
[----:B------:R-:W-:Y:S01]  /*30b0*/  VIADD R5, R2, 0x130 ;  /* 0x0000013002057836 */ /* 0x000fe20000000000 */
[----:B------:R-:W2:Y:S02]  /*30c0*/  SYNCS.PHASECHK.TRANS64.TRYWAIT P0, [R2+URZ+0x120], R4 ;  /* 0x00012004020075a7 */ /* 0x000ea400080011ff */
[----:B--2---:R-:W-:Y:S05]  /*30d0*/  @!P0 BRA `(.L_x_55) ;  /* 0x0000004c00f48947 */ /* 0x004fea0003800000 */
.L_x_142:
[----:B------:R-:W-:Y:S01]  /*30e0*/  ULEA UR4, UR5, UR6, 0x3 ;  /* 0x0000000605047291 */ /* 0x000fe2000f8e18ff */
[----:B--2---:R-:W-:Y:S01]  /*30f0*/  PRMT R2, RZ, 0x654, R5 ;  /* 0x00000654ff027816 */ /* 0x004fe20000000005 */
[----:B------:R-:W-:Y:S01]  /*3100*/  @!P2 IMAD.MOV.U32 R4, RZ, RZ, 0x10 ;  /* 0x00000010ff04a424 */ /* 0x000fe200078e00ff */
[----:B------:R-:W-:Y:S01]  /*3110*/  SHF.L.U32 R5, R12, 0x1f, RZ ;  /* 0x0000001f0c057819 */ /* 0x000fe200000006ff */
[----:B------:R-:W-:Y:S01]  /*3120*/  UIADD3 UR7, UPT, UPT, UR4, 0xc0, URZ ;  /* 0x000000c004077890 */ /* 0x000fe2000fffe0ff */
[----:B------:R2:W-:Y:S05]  /*3130*/  SYNCS.ARRIVE.TRANS64.RED.A1T0 RZ, [R2+URZ], RZ ;  /* 0x000000ff02ff79a7 */ /* 0x0005ea00081004ff */
[----:B------:R-:W-:Y:S01]  /*3140*/  IMAD.U32 R6, RZ, RZ, UR7 ;  /* 0x00000007ff067e24 */ /* 0x000fe2000f8e00ff */
[----:B------:R-:W3:Y:S04]  /*3150*/  SYNCS.PHASECHK.TRANS64.TRYWAIT P0, [UR4+0xd0], R5 ;  /* 0x0000d005ff0075a7 */ /* 0x000ee80008001104 */
[----:B------:R-:W-:Y:S01]  /*3160*/  PRMT R6, R0, 0x654, R6 ;  /* 0x0000065400067816 */ /* 0x000fe20000000006 */
[----:B--23--:R-:W-:Y:S06]  /*3170*/  @!P0 BRA `(.L_x_56) ;  /* 0x0000004c00e08947 */ /* 0x00cfec0003800000 */
.L_x_144:
[----:B------:R-:W-:Y:S01]  /*3180*/  ULEA UR8, UR5, UR6, 0x4 ;  /* 0x0000000605087291 */ /* 0x000fe2000f8e20ff */
[----:B------:R-:W-:Y:S01]  /*3190*/  SEL R3, R6, R3, !P2 ;  /* 0x0000000306037207 */ /* 0x000fe20005000000 */
[----:B------:R-:W-:Y:S01]  /*31a0*/  UIADD3 UR9, UPT, UPT, UR4, 0xc0, URZ ;  /* 0x000000c004097890 */ /* 0x000fe2000fffe0ff */
[----:B--2---:R-:W-:Y:S01]  /*31b0*/  LEA R2, R11, UR6, 0x3 ;  /* 0x000000060b027c11 */ /* 0x004fe2000f8e18ff */
[----:B------:R-:W-:Y:S01]  /*31c0*/  UIADD3 UR8, UPT, UPT, UR8, 0x150, URZ ;  /* 0x0000015008087890 */ /* 0x000fe2000fffe0ff */
[----:B------:R2:W-:Y:S01]  /*31d0*/  @!P2 SYNCS.ARRIVE.TRANS64.RED RZ, [R3+URZ], R4 ;  /* 0x0000000403ffa9a7 */ /* 0x0005e200080004ff */
[----:B------:R-:W-:Y:S01]  /*31e0*/  UIADD3 UR4, UPT, UPT, UR5, 0x1, URZ ;  /* 0x0000000105047890 */ /* 0x000fe2000fffe0ff */
[----:B------:R-:W-:-:S03]  /*31f0*/  VIADD R8, R8, 0x1 ;  /* 0x0000000108087836 */ /* 0x000fc60000000000 */
[----:B------:R-:W-:Y:S02]  /*3200*/  UISETP.NE.AND UP0, UPT, UR4, 0x2, UPT ;  /* 0x000000020400788c */ /* 0x000fe4000bf05270 */
[----:B------:R-:W-:Y:S01]  /*3210*/  ISETP.NE.AND P0, PT, R8, 0x2, PT ;  /* 0x000000020800780c */ /* 0x000fe20003f05270 */
[----:B------:R-:W-:Y:S06]  /*3220*/  UGETNEXTWORKID.BROADCAST [UR8], [UR9] ;  /* 0x00000000080073ca */ /* 0x000fec0008000100 */
[----:B------:R-:W-:Y:S02]  /*3230*/  USEL UR7, URZ, 0x1, UP0 ;  /* 0x00000001ff077887 */ /* 0x000fe40008000000 */
[----:B------:R-:W-:-:S04]  /*3240*/  USEL UR5, UR4, URZ, UP0 ;  /* 0x000000ff04057287 */ /* 0x000fc80008000000 */
[----:B------:R-:W-:Y:S02]  /*3250*/  LOP3.LUT R12, R12, UR7, RZ, 0x3c, !PT ;  /* 0x000000070c0c7c12 */ /* 0x000fe4000f8e3cff */
[----:B--2---:R-:W-:-:S04]  /*3260*/  SHF.L.U32 R4, R10, 0x1f, RZ ;  /* 0x0000001f0a047819 */ /* 0x004fc800000006ff */
[----:B------:R-:W2:Y:S02]  /*3270*/  SYNCS.PHASECHK.TRANS64.TRYWAIT P1, [R2+URZ+0xc0], R4 ;  /* 0x0000c004020075a7 */ /* 0x000ea400080211ff */
[----:B--2---:R-:W-:Y:S05]  /*3280*/  @!P1 BRA `(.L_x_57) ;  /* 0x0000004c00b49947 */ /* 0x004fea0003800000 */
.L_x_145:
[C---:B--2---:R-:W-:Y:S01]  /*3290*/  LEA R4, R11.reuse, UR6, 0x4 ;  /* 0x000000060b047c11 */ /* 0x044fe2000f8e20ff */
[----:B------:R-:W-:Y:S01]  /*32a0*/  VIADD R2, R2, 0xd0 ;  /* 0x000000d002027836 */ /* 0x000fe20000000000 */
[----:B------:R-:W-:Y:S01]  /*32b0*/  SEL R8, R8, RZ, P0 ;  /* 0x000000ff08087207 */ /* 0x000fe20000000000 */
[----:B------:R-:W-:-:S03]  /*32c0*/  VIADD R11, R11, 0x1 ;  /* 0x000000010b0b7836 */ /* 0x000fc60000000000 */
[----:B------:R-:W2:Y:S01]  /*32d0*/  LDS.128 R4, [R4+0x150] ;  /* 0x0001500004047984 */ /* 0x000ea20000000c00 */
[----:B------:R-:W-:Y:S02]  /*32e0*/  PRMT R2, RZ, 0x654, R2 ;  /* 0x00000654ff027816 */ /* 0x000fe40000000002 */
[C---:B------:R-:W-:Y:S01]  /*32f0*/  ISETP.NE.AND P1, PT, R11.reuse, 0x2, PT ;  /* 0x000000020b00780c */ /* 0x040fe20003f25270 */
[----:B------:R-:W-:Y:S01]  /*3300*/  @!PT LDS RZ, [RZ] ;  /* 0x00000000fffff984 */ /* 0x000fe20000000800 */
[----:B------:R-:W-:Y:S01]  /*3310*/  @!PT LDS RZ, [RZ] ;  /* 0x00000000fffff984 */ /* 0x000fe20000000800 */
[----:B------:R-:W-:Y:S01]  /*3320*/  @!PT LDS RZ, [RZ] ;  /* 0x00000000fffff984 */ /* 0x000fe20000000800 */
[----:B------:R-:W-:Y:S01]  /*3330*/  @!PT LDS RZ, [RZ] ;  /* 0x00000000fffff984 */ /* 0x000fe20000000800 */
[----:B------:R3:W-:Y:S06]  /*3340*/  MEMBAR.ALL.CTA ;  /* 0x0000000000007992 */ /* 0x0007ec0000008000 */
[----:B---3--:R-:W3:Y:S01]  /*3350*/  FENCE.VIEW.ASYNC.S ;  /* 0x00000000000073c6 */ /* 0x008ee20000000000 */
[----:B------:R-:W-:Y:S01]  /*3360*/  SEL R11, R11, RZ, P1 ;  /* 0x000000ff0b0b7207 */ /* 0x000fe20000800000 */
[----:B---3--:R3:W-:Y:S01]  /*3370*/  SYNCS.ARRIVE.TRANS64.RED.A1T0 RZ, [R2+URZ], RZ ;  /* 0x000000ff02ff79a7 */ /* 0x0087e200081004ff */
[----:B--2---:R-:W-:-:S02]  /*3380*/  LOP3.LUT P3, RZ, R6, 0x1, RZ, 0xc0, !PT ;  /* 0x0000000106ff7812 */ /* 0x004fc4000786c0ff */
[----:B------:R-:W-:-:S04]  /*3390*/  SEL R4, RZ, 0x1, P1 ;  /* 0x00000001ff047807 */ /* 0x000fc80000800000 */
[----:B------:R-:W-:Y:S02]  /*33a0*/  LOP3.LUT R10, R10, R4, RZ, 0x3c, !PT ;  /* 0x000000040a0a7212 */ /* 0x000fe400078e3cff */
[----:B---3--:R-:W-:-:S04]  /*33b0*/  SEL R2, RZ, 0x1, P0 ;  /* 0x00000001ff027807 */ /* 0x008fc80000000000 */
[----:B------:R-:W-:Y:S01]  /*33c0*/  LOP3.LUT R9, R9, R2, RZ, 0x3c, !PT ;  /* 0x0000000209097212 */ /* 0x000fe200078e3cff */
[----:B------:R-:W-:Y:S06]  /*33d0*/  @P3 BRA `(.L_x_58) ;  /* 0xfffffffc002c3947 */ /* 0x000fec000383ffff */
[----:B------:R-:W-:Y:S01]  /*33e0*/  ULEA UR4, UR5, UR6, 0x3 ;  /* 0x0000000605047291 */ /* 0x000fe2000f8e18ff */
[----:B------:R-:W-:-:S08]  /*33f0*/  SHF.L.U32 R2, R12, 0x1f, RZ ;  /* 0x0000001f0c027819 */ /* 0x000fd000000006ff */
[----:B------:R-:W2:Y:S02]  /*3400*/  SYNCS.PHASECHK.TRANS64 P0, [UR4+0xd0], R2 ;  /* 0x0000d002ff0075a7 */ /* 0x000ea40008001004 */
[----:B--2---:R-:W-:Y:S05]  /*3410*/  @P0 BRA `(.L_x_59) ;  /* 0x0000000000080947 */ /* 0x004fea0003800000 */
[----:B------:R-:W2:Y:S02]  /*3420*/  SYNCS.PHASECHK.TRANS64.TRYWAIT P0, [UR4+0xd0], R2 ;  /* 0x0000d002ff0075a7 */ /* 0x000ea40008001104 */
[----:B--2---:R-:W-:Y:S05]  /*3430*/  @!P0 BRA `(.L_x_60) ;  /* 0x0000004c005c8947 */ /* 0x004fea0003800000 */
.L_x_59:
[----:B------:R-:W-:-:S04]  /*3440*/  UIADD3 UR7, UPT, UPT, UR5, 0x1, URZ ;  /* 0x0000000105077890 */ /* 0x000fc8000fffe0ff */
[----:B------:R-:W-:-:S04]  /*3450*/  UISETP.NE.AND UP0, UPT, UR7, 0x2, UPT ;  /* 0x000000020700788c */ /* 0x000fc8000bf05270 */
[----:B------:R-:W-:Y:S02]  /*3460*/  USEL UR8, URZ, 0x1, UP0 ;  /* 0x00000001ff087887 */ /* 0x000fe40008000000 */
[----:B------:R-:W-:-:S04]  /*3470*/  USEL UR7, UR7, URZ, UP0 ;  /* 0x000000ff07077287 */ /* 0x000fc80008000000 */
[----:B------:R-:W-:Y:S01]  /*3480*/  ULEA UR7, UR7, UR6, 0x3 ;  /* 0x0000000607077291 */ /* 0x000fe2000f8e18ff */
[----:B--2---:R-:W-:-:S04]  /*3490*/  LOP3.LUT R2, R12, UR8, RZ, 0x3c, !PT ;  /* 0x000000080c027c12 */ /* 0x004fc8000f8e3cff */
[----:B------:R-:W-:-:S04]  /*34a0*/  SHF.L.U32 R0, R2, 0x1f, RZ ;  /* 0x0000001f02007819 */ /* 0x000fc800000006ff */
[----:B------:R-:W2:Y:S02]  /*34b0*/  SYNCS.PHASECHK.TRANS64 P0, [UR7+0xd0], R0 ;  /* 0x0000d000ff0075a7 */ /* 0x000ea40008001007 */
[----:B-12---:R-:W-:Y:S05]  /*34c0*/  @P0 EXIT ;  /* 0x000000000000094d */ /* 0x006fea0003800000 */
[----:B------:R-:W-:Y:S02]  /*34d0*/  SHF.L.U32 R2, R2, 0x1f, RZ ;  /* 0x0000001f02027819 */ /* 0x000fe400000006ff */
[----:B------:R-:W-:-:S07]  /*34e0*/  MOV R0, UR7 ;  /* 0x0000000700007c02 */ /* 0x000fce0008000f00 */
.L_x_61:
[----:B-1----:R1:W2:Y:S02]  /*34f0*/  SYNCS.PHASECHK.TRANS64.TRYWAIT P0, [R0+URZ+0xd0], R2 ;  /* 0x0000d002000075a7 */ /* 0x0022a400080011ff */
[----:B--2---:R-:W-:Y:S05]  /*3500*/  @!P0 NANOSLEEP.SYNCS 0x989680 ;  /* 0x009896800000895d */ /* 0x004fea0003900000 */
[----:B------:R-:W2:Y:S02]  /*3510*/  @!P0 SYNCS.PHASECHK.TRANS64 P0, [R0+URZ+0xd0], R2 ;  /* 0x0000d002000085a7 */ /* 0x000ea400080010ff */
[----:B--2---:R-:W-:Y:S05]  /*3520*/  @P0 EXIT ;  /* 0x000000000000094d */ /* 0x004fea0003800000 */
[----:B------:R-:W-:Y:S05]  /*3530*/  BRA `(.L_x_61) ;  /* 0xfffffffc00ec7947 */ /* 0x000fea000383ffff */
.L_x_54:
[----:B------:R-:W-:Y:S05]  /*3540*/  BRA.U UP5, `(.L_x_62) ;  /* 0x0000001105dc7547 */ /* 0x000fea000b800000 */
[----:B------:R-:W2:Y:S01]  /*3550*/  S2UR UR7, SR_CgaCtaId ;  /* 0x00000000000779c3 */ /* 0x000ea20000008800 */
[----:B------:R-:W-:Y:S01]  /*3560*/  UMOV UR4, 0x40 ;  /* 0x0000004000047882 */ /* 0x000fe20000000000 */
[----:B------:R-:W-:Y:S01]  /*3570*/  NOP ;  /* 0x0000000000007918 */ /* 0x000fe20000000000 */
[----:B------:R-:W-:Y:S01]  /*3580*/  UMOV UR6, 0x400 ;  /* 0x0000040000067882 */ /* 0x000fe20000000000 */
[----:B--2---:R-:W-:Y:S02]  /*3590*/  ULEA UR5, UR7, UR4, 0x18 ;  /* 0x0000000407057291 */ /* 0x004fe4000f8ec0ff */
[----:B------:R-:W-:-:S07]  /*35a0*/  ULEA UR6, UR7, UR6, 0x18 ;  /* 0x0000000607067291 */ /* 0x000fce000f8ec0ff */
[----:B------:R-:W2:Y:S02]  /*35b0*/  LDS.U8 R0, [UR5+0x1c] ;  /* 0x00001c05ff007984 */ /* 0x000ea40008000000 */
[----:B--2---:R-:W-:-:S13]  /*35c0*/  ISETP.NE.AND P0, PT, R0, RZ, PT ;  /* 0x000000ff0000720c */ /* 0x004fda0003f05270 */
[----:B------:R-:W-:Y:S05]  /*35d0*/  @P0 BRA `(.L_x_63) ;  /* 0x0000000400080947 */ /* 0x000fea0003800000 */
[----:B------:R-:W-:Y:S02]  /*35e0*/  UISETP.NE.U32.AND UP1, UPT, UR48, 0x1, UPT ;  /* 0x000000013000788c */ /* 0x000fe4000bf25070 */
[----:B------:R-:W-:-:S07]  /*35f0*/  UIADD3 UR7, UPT, UPT, UR5, 0x8, URZ ;  /* 0x0000000805077890 */ /* 0x000fce000fffe0ff */
[----:B------:R-:W-:Y:S05]  /*3600*/  BRA.U !UP1, `(.L_x_64) ;  /* 0x00000001099c7547 */ /* 0x000fea000b800000 */
[----:B------:R-:W-:Y:S01]  /*3610*/  ELECT P0, URZ, PT ;  /* 0x0000000000ff782f */ /* 0x000fe20003800000 */
[----:B------:R-:W-:-:S12]  /*3620*/  BSSY B0, `(.L_x_64) ;  /* 0x0000025000007945 */ /* 0x000fd80003800000 */
[----:B------:R-:W-:Y:S05]  /*3630*/  @!P0 BRA `(.L_x_65) ;  /* 0x00000000008c8947 */ /* 0x000fea0003800000 */
[----:B------:R-:W-:-:S05]  /*3640*/  UMOV UR4, 0x10 ;  /* 0x0000001000047882 */ /* 0x000fca0000000000 */
[----:B------:R-:W-:Y:S04]  /*3650*/  DEPBAR.LE SB2, 0x36 ;  /* 0x0000ad800000791a */ /* 0x000fe80000000000 */
[----:B------:R-:W2:Y:S02]  /*3660*/  UTCATOMSWS.2CTA.FIND_AND_SET.ALIGN UP0, UR4, UR4 ;  /* 0x00000004000475e3 */ /* 0x000ea40008200800 */
[----:B--2---:R-:W-:Y:S01]  /*3670*/  MOV R10, UR4 ;  /* 0x00000004000a7c02 */ /* 0x004fe20008000f00 */
[----:B------:R-:W-:Y:S06]  /*3680*/  BRA.U UP0, `(.L_x_66) ;  /* 0x0000000100187547 */ /* 0x000fec000b800000 */
.L_x_67:
[----:B------:R-:W-:Y:S05]  /*3690*/  NANOSLEEP 0x64 ;  /* 0x000000640000795d */ /* 0x000fea0003800000 */
[----:B------:R-:W-:-:S05]  /*36a0*/  UMOV UR4, 0x10 ;  /* 0x0000001000047882 */ /* 0x000fca0000000000 */
[----:B------:R-:W-:Y:S04]  /*36b0*/  DEPBAR.LE SB2, 0x36 ;  /* 0x0000ad800000791a */ /* 0x000fe80000000000 */
[----:B------:R-:W2:Y:S02]  /*36c0*/  UTCATOMSWS.2CTA.FIND_AND_SET.ALIGN UP0, UR4, UR4 ;  /* 0x00000004000475e3 */ /* 0x000ea40008200800 */
[----:B--2---:R-:W-:Y:S01]  /*36d0*/  MOV R10, UR4 ;  /* 0x00000004000a7c02 */ /* 0x004fe20008000f00 */
[----:B------:R-:W-:Y:S05]  /*36e0*/  BRA.U !UP0, `(.L_x_67) ;  /* 0xfffffffd08e87547 */ /* 0x000fea000b83ffff */
.L_x_66:
[----:B------:R-:W2:Y:S01]  /*36f0*/  LDS R6, [UR5+0x10] ;  /* 0x00001005ff067984 */ /* 0x000ea20008000800 */
[----:B------:R-:W-:Y:S01]  /*3700*/  IMAD.U32 R0, RZ, RZ, UR6 ;  /* 0x00000006ff007e24 */ /* 0x000fe2000f8e00ff */
[----:B------:R-:W-:-:S03]  /*3710*/  MOV R4, UR47 ;  /* 0x0000002f00047c02 */ /* 0x000fc60008000f00 */
[----:B------:R-:W-:Y:S01]  /*3720*/  VIADD R0, R0, 0x170 ;  /* 0x0000017000007836 */ /* 0x000fe20000000000 */
[----:B--2---:R-:W-:-:S04]  /*3730*/  SHF.L.U32 R6, R6, 0x1f, RZ ;  /* 0x0000001f06067819 */ /* 0x004fc800000006ff */
[----:B------:R-:W2:Y:S02]  /*3740*/  SYNCS.PHASECHK.TRANS64.TRYWAIT P0, [UR5+0x8], R6 ;  /* 0x00000806ff0075a7 */ /* 0x000ea40008001105 */
[----:B--2---:R-:W-:Y:S05]  /*3750*/  @P0 BRA `(.L_x_68) ;  /* 0x0000000000080947 */ /* 0x004fea0003800000 */
[----:B------:R-:W2:Y:S02]  /*3760*/  SYNCS.PHASECHK.TRANS64.TRYWAIT P0, [UR5+0x8], R6 ;  /* 0x00000806ff0075a7 */ /* 0x000ea40008001105 */
[----:B--2---:R-:W-:Y:S05]  /*3770*/  @!P0 BRA `(.L_x_69) ;  /* 0x0000004800a48947 */ /* 0x004fea0003800000 */
.L_x_68:
[----:B------:R-:W-:Y:S01]  /*3780*/  PRMT R4, R4, 0x654, R0 ;  /* 0x0000065404047816 */ /* 0x000fe20000000000 */
[----:B------:R-:W-:Y:S01]  /*3790*/  HFMA2 R0, -RZ, RZ, 0, 5.9604644775390625e-08 ;  /* 0x00000001ff007431 */ /* 0x000fe200000001ff */
[----:B------:R-:W-:Y:S01]  /*37a0*/  UPRMT UR4, UR47, 0x654, UR7 ;  /* 0x000006542f047896 */ /* 0x000fe20008000007 */
[----:B------:R-:W-:Y:S02]  /*37b0*/  IMAD.MOV.U32 R8, RZ, RZ, 0xffff ;  /* 0x0000ffffff087424 */ /* 0x000fe400078e00ff */
[----:B--2---:R-:W-:Y:S02]  /*37c0*/  IMAD.MOV.U32 R6, RZ, RZ, 0x4 ;  /* 0x00000004ff067424 */ /* 0x004fe400078e00ff */
[----:B------:R-:W-:Y:S01]  /*37d0*/  IMAD.SHL.U32 R9, R10, 0x20, RZ ;  /* 0x000000200a097824 */ /* 0x000fe200078e00ff */
[----:B------:R-:W-:Y:S02]  /*37e0*/  MOV R5, UR4 ;  /* 0x0000000400057c02 */ /* 0x000fe40008000f00 */
[-C--:B------:R-:W-:Y:S01]  /*37f0*/  SHF.L.U32 R8, R8, R10.reuse, RZ ;  /* 0x0000000a08087219 */ /* 0x080fe200000006ff */
[----:B------:R2:W-:Y:S01]  /*3800*/  SYNCS.ARRIVE.TRANS64.RED RZ, [UR4], R6 ;  /* 0x00000006ffff79a7 */ /* 0x0005e20008000404 */
[----:B------:R-:W-:Y:S01]  /*3810*/  SHF.L.U32 R7, R0, R10, RZ ;  /* 0x0000000a00077219 */ /* 0x000fe200000006ff */
[----:B------:R2:W-:Y:S04]  /*3820*/  STS [UR6+0x170], R9 ;  /* 0x00017009ff007988 */ /* 0x0005e80008000806 */
[----:B------:R2:W-:Y:S04]  /*3830*/  STAS [R4.64], R10 ;  /* 0x0000000a04007dbd */ /* 0x0005e8000c0008ff */
[----:B------:R2:W-:Y:S04]  /*3840*/  ATOMS.OR RZ, [UR5+0x14], R8 ;  /* 0x00001408ffff798c */ /* 0x0005e8000b000005 */
[----:B------:R2:W-:Y:S04]  /*3850*/  ATOMS.OR RZ, [UR5+0x18], R7 ;  /* 0x00001807ffff798c */ /* 0x0005e8000b000005 */
[----:B------:R2:W-:Y:S02]  /*3860*/  ATOMS.XOR RZ, [UR5+0x10], R0 ;  /* 0x00001000ffff798c */ /* 0x0005e4000b800005 */
.L_x_65:
[----:B-1----:R-:W-:Y:S05]  /*3870*/  BSYNC B0 ;  /* 0x0000000000007941 */ /* 0x002fea0003800000 */
.L_x_64:
[----:B------:R-:W-:Y:S05]  /*3880*/  BRA.U UP1, `(.L_x_70) ;  /* 0x00000001016c7547 */ /* 0x000fea000b800000 */
[----:B------:R-:W-:-:S03]  /*3890*/  UMOV UR4, 0xffffffff ;  /* 0xffffffff00047882 */ /* 0x000fc60000000000 */
[----:B------:R-:W-:Y:S05]  /*38a0*/  BRA.DIV UR4, `(.L_x_71) ;  /* 0x0000004a04707947 */ /* 0x000fea000b800000 */
[----:B------:R-:W-:-:S13]  /*38b0*/  ELECT P0, URZ, PT ;  /* 0x0000000000ff782f */ /* 0x000fda0003800000 */
.L_x_149:
[----:B------:R-:W-:Y:S05]  /*38c0*/  @!P0 BRA `(.L_x_70) ;  /* 0x00000000005c8947 */ /* 0x000fea0003800000 */
[----:B--2---:R-:W2:Y:S02]  /*38d0*/  LDS R4, [UR5+0x10] ;  /* 0x00001005ff047984 */ /* 0x004ea40008000800 */
[----:B--2---:R-:W-:-:S04]  /*38e0*/  SHF.L.U32 R4, R4, 0x1f, RZ ;  /* 0x0000001f04047819 */ /* 0x004fc800000006ff */
[----:B------:R-:W2:Y:S02]  /*38f0*/  SYNCS.PHASECHK.TRANS64.TRYWAIT P0, [UR5+0x8], R4 ;  /* 0x00000804ff0075a7 */ /* 0x000ea40008001105 */
[----:B--2---:R-:W-:Y:S05]  /*3900*/  @P0 BRA `(.L_x_72) ;  /* 0x0000000000080947 */ /* 0x004fea0003800000 */
[----:B------:R-:W2:Y:S02]  /*3910*/  SYNCS.PHASECHK.TRANS64.TRYWAIT P0, [UR5+0x8], R4 ;  /* 0x00000804ff0075a7 */ /* 0x000ea40008001105 */
[----:B--2---:R-:W-:Y:S05]  /*3920*/  @!P0 BRA `(.L_x_73) ;  /* 0x0000004800748947 */ /* 0x004fea0003800000 */
.L_x_72:
[----:B------:R-:W3:Y:S01]  /*3930*/  LDS R6, [UR6+0x170] ;  /* 0x00017006ff067984 */ /* 0x000ee20008000800 */
[----:B--2---:R-:W-:Y:S02]  /*3940*/  HFMA2 R0, -RZ, RZ, 0, 5.9604644775390625e-08 ;  /* 0x00000001ff007431 */ /* 0x004fe400000001ff */
[----:B------:R-:W-:Y:S01]  /*3950*/  IMAD.MOV.U32 R4, RZ, RZ, 0xffff ;  /* 0x0000ffffff047424 */ /* 0x000fe200078e00ff */
[----:B------:R-:W-:Y:S01]  /*3960*/  UPRMT UR4, UR47, 0x654, UR7 ;  /* 0x000006542f047896 */ /* 0x000fe20008000007 */
[----:B---3--:R-:W-:-:S03]  /*3970*/  IMAD.SHL.U32 R5, R6, 0x20, RZ ;  /* 0x0000002006057824 */ /* 0x008fc600078e00ff */
[-C--:B------:R-:W-:Y:S02]  /*3980*/  SHF.L.U32 R4, R4, R6.reuse, RZ ;  /* 0x0000000604047219 */ /* 0x080fe400000006ff */
[----:B------:R-:W-:Y:S01]  /*3990*/  SHF.L.U32 R6, R0, R6, RZ ;  /* 0x0000000600067219 */ /* 0x000fe200000006ff */
[----:B------:R3:W-:Y:S04]  /*39a0*/  STS [UR6+0x170], R5 ;  /* 0x00017005ff007988 */ /* 0x0007e80008000806 */
[----:B------:R3:W-:Y:S04]  /*39b0*/  ATOMS.OR RZ, [UR5+0x14], R4 ;  /* 0x00001404ffff798c */ /* 0x0007e8000b000005 */
[----:B------:R3:W-:Y:S01]  /*39c0*/  ATOMS.OR RZ, [UR5+0x18], R6 ;  /* 0x00001806ffff798c */ /* 0x0007e2000b000005 */
[----:B------:R-:W-:Y:S03]  /*39d0*/  SYNCS.ARRIVE.TRANS64.RED.A1T0 RZ, [UR4], RZ ;  /* 0x000000ffffff79a7 */ /* 0x000fe60008100404 */
[----:B------:R3:W-:Y:S01]  /*39e0*/  ATOMS.XOR RZ, [UR5+0x10], R0 ;  /* 0x00001000ffff798c */ /* 0x0007e2000b800005 */
[----:B------:R-:W-:Y:S05]  /*39f0*/  BRA `(.L_x_70) ;  /* 0x0000000000107947 */ /* 0x000fea0003800000 */
.L_x_63:
[----:B------:R-:W-:Y:S02]  /*3a00*/  MOV R0, 0xffffffff ;  /* 0xffffffff00007802 */ /* 0x000fe40000000f00 */
[----:B------:R-:W-:-:S03]  /*3a10*/  MOV R4, 0x3a40 ;  /* 0x00003a4000047802 */ /* 0x000fc60000000f00 */
[----:B------:R2:W-:Y:S04]  /*3a20*/  STS [UR6+0x170], R0 ;  /* 0x00017000ff007988 */ /* 0x0005e80008000806 */
[----:B-12--5:R-:W-:Y:S05]  /*3a30*/  CALL.REL.NOINC `($__internal_1_$__cuda_sm10x_tcgen05_guardrail_trap_phase_invalid_during_alloc) ;  /* 0x0000004c007c7944 */ /* 0x026fea0003c00000 */
.L_x_70:
[----:B------:R-:W-:Y:S05]  /*3a40*/  WARPSYNC.ALL ;  /* 0x0000000000007948 */ /* 0x000fea0003800000 */
[----:B------:R-:W4:Y:S01]  /*3a50*/  S2UR UR4, SR_CgaCtaId ;  /* 0x00000000000479c3 */ /* 0x000f220000008800 */
[----:B------:R-:W-:Y:S01]  /*3a60*/  UMOV UR26, 0x400 ;  /* 0x00000400001a7882 */ /* 0x000fe20000000000 */
[----:B------:R-:W-:-:S06]  /*3a70*/  NOP ;  /* 0x0000000000007918 */ /* 0x000fcc0000000000 */
[----:B------:R-:W-:Y:S06]  /*3a80*/  BAR.ARV 0x6, 0xa0 ;  /* 0x0182800000007b1d */ /* 0x000fec0000002000 */
[----:B------:R-:W1:Y:S01]  /*3a90*/  LDCU UR6, c[0x0][0x38c] ;  /* 0x00007180ff0677ac */ /* 0x000e620008000800 */
[----:B------:R-:W-:Y:S01]  /*3aa0*/  LOP3.LUT R3, R3, 0xffff, RZ, 0xc0, !PT ;  /* 0x0000ffff03037812 */ /* 0x000fe200078ec0ff */
[----:B--2---:R-:W-:Y:S01]  /*3ab0*/  IMAD.MOV.U32 R9, RZ, RZ, 0x1 ;  /* 0x00000001ff097424 */ /* 0x004fe200078e00ff */
[----:B------:R-:W-:Y:S01]  /*3ac0*/  LOP3.LUT R2, R2, 0xffff, RZ, 0xc0, !PT ;  /* 0x0000ffff02027812 */ /* 0x000fe200078ec0ff */
[----:B------:R-:W-:Y:S01]  /*3ad0*/  IMAD.MOV.U32 R8, RZ, RZ, RZ ;  /* 0x000000ffff087224 */ /* 0x000fe200078e00ff */
[----:B------:R-:W-:Y:S01]  /*3ae0*/  R2UR UR28, R3 ;  /* 0x00000000031c72ca */ /* 0x000fe200000e0000 */
[----:B------:R-:W-:Y:S01]  /*3af0*/  UMOV UR32, URZ ;  /* 0x000000ff00207c82 */ /* 0x000fe20008000000 */
[----:B------:R-:W-:-:S02]  /*3b00*/  R2UR UR42, R2 ;  /* 0x00000000022a72ca */ /* 0x000fc400000e0000 */
[----:B------:R-:W-:Y:S01]  /*3b10*/  CS2R R2, SRZ ;  /* 0x0000000000027805 */ /* 0x000fe2000001ff00 */
[----:B------:R-:W-:Y:S01]  /*3b20*/  UMOV UR23, URZ ;  /* 0x000000ff00177c82 */ /* 0x000fe20008000000 */
[----:B----4-:R-:W-:Y:S01]  /*3b30*/  ULEA UR26, UR4, UR26, 0x18 ;  /* 0x0000001a041a7291 */ /* 0x010fe2000f8ec0ff */
[----:B------:R-:W-:Y:S01]  /*3b40*/  UMOV UR22, URZ ;  /* 0x000000ff00167c82 */ /* 0x000fe20008000000 */
[----:B------:R-:W-:Y:S02]  /*3b50*/  UISETP.NE.AND UP3, UPT, UR48, URZ, UPT ;  /* 0x000000ff3000728c */ /* 0x000fe4000bf65270 */
[----:B------:R-:W-:Y:S02]  /*3b60*/  UIADD3 UR5, UPT, UPT, UR26, 0x4400, URZ ;  /* 0x000044001a057890 */ /* 0x000fe4000fffe0ff */
[----:B------:R-:W-:-:S03]  /*3b70*/  UIADD3 UR4, UPT, UPT, UR26, 0x2c400, URZ ;  /* 0x0002c4001a047890 */ /* 0x000fc6000fffe0ff */
[----:B---3--:R-:W2:Y:S01]  /*3b80*/  LDS R0, [UR26+0x170] ;  /* 0x0001701aff007984 */ /* 0x008ea20008000800 */
[----:B-1----:R-:W-:Y:S02]  /*3b90*/  UIADD3 UR6, UPT, UPT, UR6, 0x7f, URZ ;  /* 0x0000007f06067890 */ /* 0x002fe4000fffe0ff */
[----:B------:R-:W-:Y:S02]  /*3ba0*/  USHF.R.U32.HI UR5, URZ, 0x4, UR5 ;  /* 0x00000004ff057899 */ /* 0x000fe40008011605 */
[----:B------:R-:W-:Y:S02]  /*3bb0*/  USHF.R.S32.HI UR33, URZ, 0x1f, UR6 ;  /* 0x0000001fff217899 */ /* 0x000fe40008011406 */
[----:B------:R-:W-:Y:S02]  /*3bc0*/  USHF.R.U32.HI UR4, URZ, 0x4, UR4 ;  /* 0x00000004ff047899 */ /* 0x000fe40008011604 */
[----:B------:R-:W-:Y:S02]  /*3bd0*/  ULEA.HI UR33, UR33, UR6, URZ, 0x7 ;  /* 0x0000000621217291 */ /* 0x000fe4000f8f38ff */
[----:B------:R-:W-:-:S02]  /*3be0*/  ULOP3.LUT UR5, UR5, 0x3fff, URZ, 0xc0, !UPT ;  /* 0x00003fff05057892 */ /* 0x000fc4000f8ec0ff */
[----:B------:R-:W-:Y:S02]  /*3bf0*/  USHF.R.S32.HI UR33, URZ, 0x7, UR33 ;  /* 0x00000007ff217899 */ /* 0x000fe40008011421 */
[----:B------:R-:W-:Y:S02]  /*3c00*/  ULOP3.LUT UR30, UR4, 0x3fff, URZ, 0xc0, !UPT ;  /* 0x00003fff041e7892 */ /* 0x000fe4000f8ec0ff */
[----:B------:R-:W-:Y:S01]  /*3c10*/  UISETP.LT.AND UP0, UPT, UR33, 0x1, UPT ;  /* 0x000000012100788c */ /* 0x000fe2000bf01270 */
[----:B------:R-:W-:Y:S01]  /*3c20*/  UMOV UR40, 0x0 ;  /* 0x0000000000287882 */ /* 0x000fe20000000000 */
[----:B------:R-:W-:Y:S01]  /*3c30*/  UMOV UR41, 0x10100490 ;  /* 0x1010049000297882 */ /* 0x000fe20000000000 */
[----:B------:R-:W-:Y:S02]  /*3c40*/  ULOP3.LUT UR29, UR5, 0x10000, URZ, 0xfc, !UPT ;  /* 0x00010000051d7892 */ /* 0x000fe4000f8efcff */
[----:B------:R-:W-:Y:S02]  /*3c50*/  ULOP3.LUT UR30, UR30, 0x10000, URZ, 0xfc, !UPT ;  /* 0x000100001e1e7892 */ /* 0x000fe4000f8efcff */
[----:B------:R-:W-:Y:S01]  /*3c60*/  USEL UR43, UR33, 0x1, !UP0 ;  /* 0x00000001212b7887 */ /* 0x000fe2000c000000 */
[----:B------:R-:W-:Y:S01]  /*3c70*/  UMOV UR38, 0x0 ;  /* 0x0000000000267882 */ /* 0x000fe20000000000 */
[----:B------:R-:W-:Y:S01]  /*3c80*/  UMOV UR39, 0x10100490 ;  /* 0x1010049000277882 */ /* 0x000fe20000000000 */
[----:B------:R-:W-:Y:S01]  /*3c90*/  UMOV UR36, 0x0 ;  /* 0x0000000000247882 */ /* 0x000fe20000000000 */
[----:B------:R-:W-:Y:S01]  /*3ca0*/  UMOV UR37, 0x10100490 ;  /* 0x1010049000257882 */ /* 0x000fe20000000000 */
[----:B------:R-:W-:Y:S01]  /*3cb0*/  UMOV UR34, 0x0 ;  /* 0x0000000000227882 */ /* 0x000fe20000000000 */
[----:B------:R-:W-:Y:S01]  /*3cc0*/  UMOV UR35, 0x10100490 ;  /* 0x1010049000237882 */ /* 0x000fe20000000000 */
[----:B--2---:R-:W-:-:S15]  /*3cd0*/  R2UR UR44, R0 ;  /* 0x00000000002c72ca */ /* 0x004fde00000e0000 */
.L_x_81:
[C---:B------:R-:W-:Y:S02]  /*3ce0*/  LEA R0, R8.reuse, UR26, 0x3 ;  /* 0x0000001a08007c11 */ /* 0x040fe4000f8e18ff */
[----:B------:R-:W-:Y:S02]  /*3cf0*/  SHF.L.U32 R4, R3, 0x1f, RZ ;  /* 0x0000001f03047819 */ /* 0x000fe400000006ff */
[----:B------:R-:W-:Y:S02]  /*3d00*/  LEA R5, R8, UR26, 0x4 ;  /* 0x0000001a08057c11 */ /* 0x000fe4000f8e20ff */
[----:B------:R-:W1:Y:S02]  /*3d10*/  SYNCS.PHASECHK.TRANS64.TRYWAIT P0, [R0+URZ+0xc0], R4 ;  /* 0x0000c004000075a7 */ /* 0x000e6400080011ff */
[----:B-1-3--:R-:W-:Y:S05]  /*3d20*/  @!P0 BRA `(.L_x_74) ;  /* 0x00000044008c8947 */ /* 0x00afea0003800000 */
.L_x_150:
[----:B-1----:R-:W1:Y:S01]  /*3d30*/  LDS.128 R4, [R5+0x150] ;  /* 0x0001500005047984 */ /* 0x002e620000000c00 */
[----:B------:R-:W-:Y:S02]  /*3d40*/  VIADD R0, R0, 0xd0 ;  /* 0x000000d000007836 */ /* 0x000fe40000000000 */
[----:B------:R-:W-:Y:S01]  /*3d50*/  VIADD R8, R8, 0x1 ;  /* 0x0000000108087836 */ /* 0x000fe20000000000 */
[----:B------:R-:W-:Y:S01]  /*3d60*/  @!PT LDS RZ, [RZ] ;  /* 0x00000000fffff984 */ /* 0x000fe20000000800 */
[----:B------:R-:W-:Y:S01]  /*3d70*/  @!PT LDS RZ, [RZ] ;  /* 0x00000000fffff984 */ /* 0x000fe20000000800 */
[----:B------:R-:W-:Y:S01]  /*3d80*/  @!PT LDS RZ, [RZ] ;  /* 0x00000000fffff984 */ /* 0x000fe20000000800 */
[----:B------:R-:W-:Y:S01]  /*3d90*/  @!PT LDS RZ, [RZ] ;  /* 0x00000000fffff984 */ /* 0x000fe20000000800 */
[----:B------:R2:W-:Y:S06]  /*3da0*/  MEMBAR.ALL.CTA ;  /* 0x0000000000007992 */ /* 0x0005ec0000008000 */
[----:B--2---:R-:W2:Y:S01]  /*3db0*/  FENCE.VIEW.ASYNC.S ;  /* 0x00000000000073c6 */ /* 0x004ea20000000000 */
[----:B------:R-:W-:-:S04]  /*3dc0*/  PRMT R0, RZ, 0x654, R0 ;  /* 0x00000654ff007816 */ /* 0x000fc80000000000 */
[----:B--2---:R2:W-:Y:S01]  /*3dd0*/  SYNCS.ARRIVE.TRANS64.RED.A1T0 RZ, [R0+URZ], RZ ;  /* 0x000000ff00ff79a7 */ /* 0x0045e200081004ff */
[----:B-1----:R-:W-:Y:S01]  /*3de0*/  LOP3.LUT P1, RZ, R6, 0x1, RZ, 0xc0, !PT ;  /* 0x0000000106ff7812 */ /* 0x002fe2000782c0ff */
[----:B--2---:R-:W-:-:S12]  /*3df0*/  BRA.U UP3, `(.L_x_75) ;  /* 0x0000000503087547 */ /* 0x004fd8000b800000 */
[----:B------:R-:W1:Y:S01]  /*3e00*/  LDCU UR4, c[0x0][0x38c] ;  /* 0x00007180ff0477ac */ /* 0x000e620008000800 */
[----:B------:R-:W-:Y:S02]  /*3e10*/  PLOP3.LUT P2, PT, PT, PT, PT, 0x80, 0x8 ;  /* 0x000000000008781c */ /* 0x000fe40003f4f070 */
[----:B------:R-:W-:Y:S01]  /*3e20*/  SHF.L.U32 R4, R9, 0x1f, RZ ;  /* 0x0000001f09047819 */ /* 0x000fe200000006ff */
[----:B------:R-:W-:Y:S02]  /*3e30*/  ULEA UR31, UR32, UR26, 0x3 ;  /* 0x0000001a201f7291 */ /* 0x000fe4000f8e18ff */
[----:B------:R-:W-:Y:S02]  /*3e40*/  ULEA UR11, UR32, UR44, 0x6 ;  /* 0x0000002c200b7291 */ /* 0x000fe4000f8e30ff */
[----:B-1----:R-:W-:-:S06]  /*3e50*/  UISETP.GE.AND UP0, UPT, UR4, 0x1, UPT ;  /* 0x000000010400788c */ /* 0x002fcc000bf06270 */
[----:B------:R-:W-:-:S05]  /*3e60*/  PLOP3.LUT P0, PT, PT, PT, UP0, 0x80, 0x8 ;  /* 0x000000000008781c */ /* 0x000fca0003f0f008 */
[----:B------:R-:W-:-:S08]  /*3e70*/  @UP0 ULEA UR4, UR23, UR26, 0x3 ;  /* 0x0000001a17040291 */ /* 0x000fd0000f8e18ff */
[----:B------:R-:W-:-:S04]  /*3e80*/  @P0 SHF.L.U32 R0, R2, 0x1f, RZ ;  /* 0x0000001f02000819 */ /* 0x000fc800000006ff */
[----:B------:R1:W2:Y:S01]  /*3e90*/  @P0 SYNCS.PHASECHK.TRANS64.TRYWAIT P2, [UR4], R0 ;  /* 0x00000000ff0005a7 */ /* 0x0002a20008041104 */
[----:B------:R-:W3:Y:S02]  /*3ea0*/  SYNCS.PHASECHK.TRANS64.TRYWAIT P0, [UR31+0x100], R4 ;  /* 0x00010004ff0075a7 */ /* 0x000ee4000800111f */
[----:B-123--:R-:W-:Y:S05]  /*3eb0*/  @!P0 BRA `(.L_x_76) ;  /* 0x00000044003c8947 */ /* 0x00efea0003800000 */
.L_x_152:
[----:B------:R-:W-:Y:S01]  /*3ec0*/  UMOV UR27, UR22 ;  /* 0x00000016001b7c82 */ /* 0x000fe20008000000 */
[----:B------:R-:W-:Y:S05]  /*3ed0*/  BRA.U !UP0, `(.L_x_77) ;  /* 0x0000000108c07547 */ /* 0x000fea000b800000 */
[----:B------:R-:W-:Y:S02]  /*3ee0*/  UIADD3 UR27, UPT, UPT, UR43, UR22, URZ ;  /* 0x000000162b1b7290 */ /* 0x000fe4000fffe0ff */
[----:B------:R-:W-:Y:S01]  /*3ef0*/  UPLOP3.LUT UP2, UPT, UPT, UPT, UPT, 0x40, 0x4 ;  /* 0x000000000004789c */ /* 0x000fe20003f4e870 */
[----:B------:R-:W-:Y:S01]  /*3f00*/  UMOV UR24, UR33 ;  /* 0x0000002100187c82 */ /* 0x000fe20008000000 */
[----:B------:R-:W-:-:S09]  /*3f10*/  UMOV UR10, UR23 ;  /* 0x00000017000a7c82 */ /* 0x000fd20008000000 */
.L_x_80:
[----:B--2---:R-:W-:Y:S01]  /*3f20*/  ULEA UR5, UR10, UR26, 0x3 ;  /* 0x0000001a0a057291 */ /* 0x004fe2000f8e18ff */
[----:B---3--:R-:W-:Y:S11]  /*3f30*/  @P2 BRA `(.L_x_78) ;  /* 0x00000000000c2947 */ /* 0x008ff60003800000 */
[----:B-1----:R-:W-:Y:S04]  /*3f40*/  SHF.L.U32 R4, R2, 0x1f, RZ ;  /* 0x0000001f02047819 */ /* 0x002fe800000006ff */
[----:B------:R-:W1:Y:S02]  /*3f50*/  SYNCS.PHASECHK.TRANS64.TRYWAIT P0, [UR5], R4 ;  /* 0x00000004ff0075a7 */ /* 0x000e640008001105 */
[----:B-1----:R-:W-:Y:S05]  /*3f60*/  @!P0 BRA `(.L_x_79) ;  /* 0x0000004400288947 */ /* 0x002fea0003800000 */
.L_x_78:
[----:B------:R-:W-:Y:S01]  /*3f70*/  UISETP.NE.AND UP0, UPT, UR24, 0x1, UPT ;  /* 0x000000011800788c */ /* 0x000fe2000bf05270 */
[----:B------:R-:W-:Y:S01]  /*3f80*/  PLOP3.LUT P2, PT, PT, PT, PT, 0x80, 0x8 ;  /* 0x000000000008781c */ /* 0x000fe20003f4f070 */
[----:B------:R-:W-:Y:S02]  /*3f90*/  UIADD3 UR4, UPT, UPT, UR10, 0x1, URZ ;  /* 0x000000010a047890 */ /* 0x000fe4000fffe0ff */
[----:B------:R-:W-:Y:S02]  /*3fa0*/  UIADD3 UR25, UPT, UPT, UR5, 0x50, URZ ;  /* 0x0000005005197890 */ /* 0x000fe4000fffe0ff */
[----:B------:R-:W-:Y:S01]  /*3fb0*/  UISETP.NE.AND UP1, UPT, UR4, 0xa, UPT ;  /* 0x0000000a0400788c */ /* 0x000fe2000bf25270 */
[----:B------:R-:W-:Y:S01]  /*3fc0*/  PLOP3.LUT P0, PT, PT, PT, UP0, 0x80, 0x8 ;  /* 0x000000000008781c */ /* 0x000fe20003f0f008 */
[----:B------:R-:W-:Y:S02]  /*3fd0*/  UIADD3 UR22, UPT, UPT, UR22, 0x1, URZ ;  /* 0x0000000116167890 */ /* 0x000fe4000fffe0ff */
[----:B------:R-:W-:Y:S02]  /*3fe0*/  USEL UR6, URZ, 0x1, UP1 ;  /* 0x00000001ff067887 */ /* 0x000fe40008800000 */
[----:B------:R-:W-:Y:S02]  /*3ff0*/  USEL UR23, UR4, URZ, UP1 ;  /* 0x000000ff04177287 */ /* 0x000fe40008800000 */
[----:B------:R-:W-:Y:S02]  /*4000*/  UIADD3 UR24, UPT, UPT, UR24, -0x1, URZ ;  /* 0xffffffff18187890 */ /* 0x000fe4000fffe0ff */
[----:B------:R-:W-:Y:S01]  /*4010*/  @UP0 ULEA UR4, UR23, UR26, 0x3 ;  /* 0x0000001a17040291 */ /* 0x000fe2000f8e18ff */
[----:B------:R-:W-:Y:S01]  /*4020*/  LOP3.LUT R2, R2, UR6, RZ, 0x3c, !PT ;  /* 0x0000000602027c12 */ /* 0x000fe2000f8e3cff */
[----:B------:R-:W-:Y:S02]  /*4030*/  ULEA UR6, UR10, UR30, 0x8 ;  /* 0x0000001e0a067291 */ /* 0x000fe4000f8e40ff */
[----:B------:R-:W-:Y:S01]  /*4040*/  UISETP.NE.AND UP0, UPT, UR22, UR27, UPT ;  /* 0x0000001b1600728c */ /* 0x000fe2000bf05270 */
[----:B-1----:R-:W-:Y:S01]  /*4050*/  @P0 SHF.L.U32 R0, R2, 0x1f, RZ ;  /* 0x0000001f02000819 */ /* 0x002fe200000006ff */
[----:B------:R-:W-:Y:S02]  /*4060*/  UIADD3 UR20, UPT, UPT, UR6, 0x2, URZ ;  /* 0x0000000206147890 */ /* 0x000fe4000fffe0ff */
[----:B------:R-:W-:Y:S01]  /*4070*/  UIADD3 UR16, UPT, UPT, UR6, 0x4, URZ ;  /* 0x0000000406107890 */ /* 0x000fe2000fffe0ff */
[----:B------:R2:W3:Y:S01]  /*4080*/  @P0 SYNCS.PHASECHK.TRANS64.TRYWAIT P2, [UR4], R0 ;  /* 0x00000000ff0005a7 */ /* 0x0004e20008041104 */
[----:B------:R-:W-:Y:S02]  /*4090*/  ULEA UR4, UR10, UR29, 0xa ;  /* 0x0000001d0a047291 */ /* 0x000fe4000f8e50ff */
[----:B------:R-:W-:Y:S02]  /*40a0*/  UIADD3 UR12, UPT, UPT, UR6, 0x6, URZ ;  /* 0x00000006060c7890 */ /* 0x000fe4000fffe0ff */
[----:B------:R-:W-:Y:S02]  /*40b0*/  UIADD3 UR18, UPT, UPT, UR4, 0x2, URZ ;  /* 0x0000000204127890 */ /* 0x000fe4000fffe0ff */
[----:B------:R-:W-:Y:S02]  /*40c0*/  UIADD3 UR14, UPT, UPT, UR4, 0x4, URZ ;  /* 0x00000004040e7890 */ /* 0x000fe4000fffe0ff */
[----:B------:R-:W-:Y:S01]  /*40d0*/  UIADD3 UR8, UPT, UPT, UR4, 0x6, URZ ;  /* 0x0000000604087890 */ /* 0x000fe2000fffe0ff */
[----:B------:R-:W-:Y:S01]  /*40e0*/  UMOV UR7, 0x40004040 ;  /* 0x4000404000077882 */ /* 0x000fe20000000000 */
[----:B------:R-:W-:Y:S01]  /*40f0*/  UMOV UR5, 0x40004040 ;  /* 0x4000404000057882 */ /* 0x000fe20000000000 */
[----:B------:R-:W-:Y:S01]  /*4100*/  UMOV UR21, 0x40004040 ;  /* 0x4000404000157882 */ /* 0x000fe20000000000 */
[----:B------:R2:W-:Y:S01]  /*4110*/  UTCQMMA.2CTA gdesc[UR4], gdesc[UR6], tmem[UR11], tmem[UR40], idesc[UR41], UP2 ;  /* 0x00ff2806040075ea */ /* 0x0005e2000920030b */
[----:B------:R-:W-:Y:S01]  /*4120*/  UPLOP3.LUT UP2, UPT, UPT, UPT, UPT, 0x80, 0x8 ;  /* 0x000000000008789c */ /* 0x000fe20003f4f070 */
[----:B------:R-:W-:Y:S01]  /*4130*/  UMOV UR19, 0x40004040 ;  /* 0x4000404000137882 */ /* 0x000fe20000000000 */
[----:B------:R-:W-:Y:S01]  /*4140*/  UMOV UR17, 0x40004040 ;  /* 0x4000404000117882 */ /* 0x000fe20000000000 */
[----:B------:R2:W-:Y:S01]  /*4150*/  UTCQMMA.2CTA gdesc[UR18], gdesc[UR20], tmem[UR11], tmem[UR38], idesc[UR39], UPT ;  /* 0x00ff2614120075ea */ /* 0x0005e2000ba0030b */
[----:B------:R-:W-:Y:S01]  /*4160*/  UMOV UR15, 0x40004040 ;  /* 0x40004040000f7882 */ /* 0x000fe20000000000 */
[----:B------:R-:W-:Y:S01]  /*4170*/  UMOV UR13, 0x40004040 ;  /* 0x40004040000d7882 */ /* 0x000fe20000000000 */
[----:B------:R-:W-:Y:S01]  /*4180*/  UMOV UR9, 0x40004040 ;  /* 0x4000404000097882 */ /* 0x000fe20000000000 */
[----:B------:R2:W-:Y:S01]  /*4190*/  UTCQMMA.2CTA gdesc[UR14], gdesc[UR16], tmem[UR11], tmem[UR36], idesc[UR37], UPT ;  /* 0x00ff24100e0075ea */ /* 0x0005e2000ba0030b */
[----:B------:R2:W-:Y:S01]  /*41a0*/  UTCQMMA.2CTA gdesc[UR8], gdesc[UR12], tmem[UR11], tmem[UR34], idesc[UR35], UPT ;  /* 0x00ff220c080075ea */ /* 0x0005e2000ba0030b */
[----:B------:R2:W-:Y:S01]  /*41b0*/  UTCBAR.2CTA.MULTICAST [UR25], URZ, UR28 ;  /* 0x000000ff190073e9 */ /* 0x0005e2000820081c */
[----:B------:R-:W-:Y:S01]  /*41c0*/  UMOV UR10, UR23 ;  /* 0x00000017000a7c82 */ /* 0x000fe20008000000 */
[----:B------:R-:W-:Y:S05]  /*41d0*/  BRA.U UP0, `(.L_x_80) ;  /* 0xfffffffd00507547 */ /* 0x000fea000b83ffff */
.L_x_77:
[----:B--2---:R-:W-:Y:S01]  /*41e0*/  UIADD3 UR4, UPT, UPT, UR31, 0xe0, URZ ;  /* 0x000000e01f047890 */ /* 0x004fe2000fffe0ff */
[----:B------:R-:W-:-:S08]  /*41f0*/  UMOV UR22, UR27 ;  /* 0x0000001b00167c82 */ /* 0x000fd00008000000 */
[----:B------:R2:W-:Y:S01]  /*4200*/  UTCBAR.2CTA.MULTICAST [UR4], URZ, UR42 ;  /* 0x000000ff040073e9 */ /* 0x0005e2000820082a */
[----:B------:R-:W-:Y:S02]  /*4210*/  NOP ;  /* 0x0000000000007918 */ /* 0x000fe40000000000 */
.L_x_75:
[----:B--2---:R-:W-:Y:S01]  /*4220*/  UIADD3 UR4, UPT, UPT, UR32, 0x1, URZ ;  /* 0x0000000120047890 */ /* 0x004fe2000fffe0ff */
[----:B------:R-:W-:-:S03]  /*4230*/  ISETP.NE.AND P0, PT, R8, 0x2, PT ;  /* 0x000000020800780c */ /* 0x000fc60003f05270 */
[----:B------:R-:W-:Y:S01]  /*4240*/  UISETP.NE.AND UP0, UPT, UR4, 0x4, UPT ;  /* 0x000000040400788c */ /* 0x000fe2000bf05270 */
[----:B-1----:R-:W-:Y:S02]  /*4250*/  SEL R0, RZ, 0x1, P0 ;  /* 0x00000001ff007807 */ /* 0x002fe40000000000 */
[----:B------:R-:W-:Y:S01]  /*4260*/  SEL R8, R8, RZ, P0 ;  /* 0x000000ff08087207 */ /* 0x000fe20000000000 */
[----:B------:R-:W-:Y:S01]  /*4270*/  USEL UR5, URZ, 0x1, UP0 ;  /* 0x00000001ff057887 */ /* 0x000fe20008000000 */
[----:B------:R-:W-:Y:S01]  /*4280*/  LOP3.LUT R3, R3, R0, RZ, 0x3c, !PT ;  /* 0x0000000003037212 */ /* 0x000fe200078e3cff */
[----:B------:R-:W-:-:S04]  /*4290*/  USEL UR32, UR4, URZ, UP0 ;  /* 0x000000ff04207287 */ /* 0x000fc80008000000 */
[----:B------:R-:W-:Y:S01]  /*42a0*/  LOP3.LUT R9, R9, UR5, RZ, 0x3c, !PT ;  /* 0x0000000509097c12 */ /* 0x000fe2000f8e3cff */
[----:B------:R-:W-:Y:S07]  /*42b0*/  @P1 BRA `(.L_x_81) ;  /* 0xfffffff800881947 */ /* 0x000fee000383ffff */
[----:B------:R-:W1:Y:S01]  /*42c0*/  S2UR UR8, SR_CgaCtaId ;  /* 0x00000000000879c3 */ /* 0x000e620000008800 */
[----:B------:R-:W-:Y:S01]  /*42d0*/  ELECT P0, URZ, PT ;  /* 0x0000000000ff782f */ /* 0x000fe20003800000 */
[----:B------:R-:W-:Y:S01]  /*42e0*/  HFMA2 R0, -RZ, RZ, 0, 5.9604644775390625e-08 ;  /* 0x00000001ff007431 */ /* 0x000fe200000001ff */
[----:B------:R-:W-:-:S05]  /*42f0*/  UMOV UR4, 0x40 ;  /* 0x0000004000047882 */ /* 0x000fca0000000000 */
[----:B------:R-:W-:Y:S01]  /*4300*/  UVIRTCOUNT.DEALLOC.SMPOOL 0x80 ;  /* 0x000000800000784c */ /* 0x000fe20000000000 */
[----:B------:R-:W-:Y:S02]  /*4310*/  UISETP.NE.AND UP1, UPT, UR48, URZ, UPT ;  /* 0x000000ff3000728c */ /* 0x000fe4000bf25270 */
[----:B-1----:R-:W-:-:S09]  /*4320*/  ULEA UR8, UR8, UR4, 0x18 ;  /* 0x0000000408087291 */ /* 0x002fd2000f8ec0ff */
[----:B------:R1:W-:Y:S01]  /*4330*/  @P0 STS.U8 [UR8+0x1c], R0 ;  /* 0x00001c00ff000988 */ /* 0x0003e20008000008 */
[----:B------:R-:W-:Y:S05]  /*4340*/  BRA.U UP1, `(.L_x_82) ;  /* 0x0000000101a07547 */ /* 0x000fea000b800000 */
[----:B------:R-:W-:Y:S01]  /*4350*/  UIADD3 UR7, UPT, UPT, UR26, 0x100, URZ ;  /* 0x000001001a077890 */ /* 0x000fe2000fffe0ff */
[----:B------:R-:W-:-:S03]  /*4360*/  SHF.L.U32 R2, R9, 0x1f, RZ ;  /* 0x0000001f09027819 */ /* 0x000fc600000006ff */
[----:B------:R-:W-:-:S09]  /*4370*/  ULEA UR4, UR32, UR7, 0x3 ;  /* 0x0000000720047291 */ /* 0x000fd2000f8e18ff */
[----:B------:R-:W2:Y:S02]  /*4380*/  SYNCS.PHASECHK.TRANS64.TRYWAIT P0, [UR4], R2 ;  /* 0x00000002ff0075a7 */ /* 0x000ea40008001104 */
[----:B--2---:R-:W-:Y:S05]  /*4390*/  @!P0 BRA `(.L_x_83) ;  /* 0x0000004000348947 */ /* 0x004fea0003800000 */
.L_x_155:
        /* <DEDUP_REMOVED lines=9> */
.L_x_157:
        /* <DEDUP_REMOVED lines=9> */
.L_x_159:
[----:B------:R-:W-:-:S04]  /*44c0*/  UIADD3 UR4, UPT, UPT, UR4, 0x1, URZ ;  /* 0x0000000104047890 */ /* 0x000fc8000fffe0ff */
[----:B------:R-:W-:-:S04]  /*44d0*/  UISETP.NE.AND UP0, UPT, UR4, 0x4, UPT ;  /* 0x000000040400788c */ /* 0x000fc8000bf05270 */
[----:B------:R-:W-:Y:S02]  /*44e0*/  USEL UR5, URZ, 0x1, UP0 ;  /* 0x00000001ff057887 */ /* 0x000fe40008000000 */
[----:B------:R-:W-:-:S04]  /*44f0*/  USEL UR4, UR4, URZ, UP0 ;  /* 0x000000ff04047287 */ /* 0x000fc80008000000 */
[----:B------:R-:W-:Y:S01]  /*4500*/  ULEA UR4, UR4, UR7, 0x3 ;  /* 0x0000000704047291 */ /* 0x000fe2000f8e18ff */
[----:B------:R-:W-:-:S04]  /*4510*/  LOP3.LUT R2, R2, UR5, RZ, 0x3c, !PT ;  /* 0x0000000502027c12 */ /* 0x000fc8000f8e3cff */
[----:B------:R-:W-:Y:S01]  /*4520*/  SHF.L.U32 R2, R2, 0x1f, RZ ;  /* 0x0000001f02027819 */ /* 0x000fe200000006ff */
[----:B-1----:R-:W-:-:S04]  /*4530*/  IMAD.U32 R0, RZ, RZ, UR4 ;  /* 0x00000004ff007e24 */ /* 0x002fc8000f8e00ff */
[----:B------:R1:W2:Y:S03]  /*4540*/  SYNCS.PHASECHK.TRANS64.TRYWAIT P0, [R0+URZ], R2 ;  /* 0x00000002000075a7 */ /* 0x0002a600080011ff */
[----:B--2---:R-:W-:Y:S05]  /*4550*/  @!P0 NANOSLEEP.SYNCS 0x989680 ;  /* 0x009896800000895d */ /* 0x004fea0003900000 */
[----:B------:R-:W2:Y:S02]  /*4560*/  @!P0 SYNCS.PHASECHK.TRANS64 P0, [R0+URZ], R2 ;  /* 0x00000002000085a7 */ /* 0x000ea400080010ff */
[----:B--2---:R-:W-:Y:S05]  /*4570*/  @P0 BRA `(.L_x_86) ;  /* 0x0000000000200947 */ /* 0x004fea0003800000 */
.L_x_87:
[----:B--2---:R2:W4:Y:S02]  /*4580*/  SYNCS.PHASECHK.TRANS64.TRYWAIT P0, [R0+URZ], R2 ;  /* 0x00000002000075a7 */ /* 0x00452400080011ff */
[----:B----4-:R-:W-:Y:S05]  /*4590*/  @!P0 NANOSLEEP.SYNCS 0x989680 ;  /* 0x009896800000895d */ /* 0x010fea0003900000 */
[----:B------:R-:W4:Y:S02]  /*45a0*/  @!P0 SYNCS.PHASECHK.TRANS64 P0, [R0+URZ], R2 ;  /* 0x00000002000085a7 */ /* 0x000f2400080010ff */
[----:B----4-:R-:W-:Y:S05]  /*45b0*/  @!P0 BRA `(.L_x_87) ;  /* 0xfffffffc00f08947 */ /* 0x010fea000383ffff */
[----:B------:R-:W-:Y:S05]  /*45c0*/  BRA `(.L_x_86) ;  /* 0x00000000000c7947 */ /* 0x000fea0003800000 */
.L_x_82:
[----:B------:R-:W-:-:S04]  /*45d0*/  UIADD3 UR4, UPT, UPT, UR26, 0x140, URZ ;  /* 0x000001401a047890 */ /* 0x000fc8000fffe0ff */
[----:B------:R-:W-:-:S09]  /*45e0*/  UPRMT UR4, UR47, 0x654, UR4 ;  /* 0x000006542f047896 */ /* 0x000fd20008000004 */
[----:B------:R-:W-:Y:S03]  /*45f0*/  SYNCS.ARRIVE.TRANS64.RED.A1T0 RZ, [UR4], RZ ;  /* 0x000000ffffff79a7 */ /* 0x000fe60008100404 */
.L_x_86:
[----:B-12---:R-:W-:Y:S01]  /*4600*/  SHF.L.U32 R2, RZ, 0x1f, RZ ;  /* 0x0000001fff027819 */ /* 0x006fe200000006ff */
[----:B------:R-:W-:Y:S01]  /*4610*/  UIADD3 UR4, UPT, UPT, UR26, 0x140, URZ ;  /* 0x000001401a047890 */ /* 0x000fe2000fffe0ff */
[----:B------:R-:W-:Y:S02]  /*4620*/  PLOP3.LUT P0, PT, PT, PT, UP1, 0x80, 0x8 ;  /* 0x000000000008781c */ /* 0x000fe40003f0f018 */
[----:B------:R-:W1:Y:S02]  /*4630*/  SYNCS.PHASECHK.TRANS64.TRYWAIT P1, [UR26+0x140], R2 ;  /* 0x00014002ff0075a7 */ /* 0x000e64000802111a */
[----:B-1----:R-:W-:Y:S09]  /*4640*/  @!P1 BRA `(.L_x_88) ;  /* 0x0000003c00d09947 */ /* 0x002ff20003800000 */
.L_x_161:
[----:B------:R-:W-:Y:S01]  /*4650*/  @!UP1 UPRMT UR4, UR47, 0x654, UR4 ;  /* 0x000006542f049896 */ /* 0x000fe20008000004 */
[----:B------:R-:W-:Y:S01]  /*4660*/  UMOV UR5, 0xffff ;  /* 0x0000ffff00057882 */ /* 0x000fe20000000000 */
[----:B------:R-:W-:-:S07]  /*4670*/  UMOV UR6, 0x1 ;  /* 0x0000000100067882 */ /* 0x000fce0000000000 */
[----:B------:R-:W-:Y:S01]  /*4680*/  @!P0 SYNCS.ARRIVE.TRANS64.RED.A1T0 RZ, [UR4], RZ ;  /* 0x000000ffffff89a7 */ /* 0x000fe20008100404 */
[----:B------:R-:W-:Y:S01]  /*4690*/  NOP ;  /* 0x0000000000007918 */ /* 0x000fe20000000000 */
[----:B-1----:R-:W1:Y:S01]  /*46a0*/  LDS R0, [UR8+0x14] ;  /* 0x00001408ff007984 */ /* 0x002e620008000800 */
[----:B------:R-:W-:-:S04]  /*46b0*/  ULOP3.LUT UR4, UR44, 0xffff, URZ, 0xc0, !UPT ;  /* 0x0000ffff2c047892 */ /* 0x000fc8000f8ec0ff */
[----:B------:R-:W-:-:S04]  /*46c0*/  USHF.R.U32.HI UR4, URZ, 0x5, UR4 ;  /* 0x00000005ff047899 */ /* 0x000fc80008011604 */
[----:B------:R-:W-:Y:S02]  /*46d0*/  USHF.L.U32 UR5, UR5, UR4, URZ ;  /* 0x0000000405057299 */ /* 0x000fe400080006ff */
[----:B------:R-:W-:-:S04]  /*46e0*/  USHF.L.U32 UR4, UR6, UR4, URZ ;  /* 0x0000000406047299 */ /* 0x000fc800080006ff */
[----:B-1----:R-:W-:-:S04]  /*46f0*/  LOP3.LUT R0, R0, UR5, RZ, 0xc0, !PT ;  /* 0x0000000500007c12 */ /* 0x002fc8000f8ec0ff */
[----:B------:R-:W-:-:S13]  /*4700*/  ISETP.NE.AND P0, PT, R0, UR5, PT ;  /* 0x0000000500007c0c */ /* 0x000fda000bf05270 */
[----:B------:R-:W-:Y:S05]  /*4710*/  @P0 BRA `(.L_x_89) ;  /* 0x0000000000580947 */ /* 0x000fea0003800000 */
[----:B------:R-:W1:Y:S02]  /*4720*/  LDS R0, [UR8+0x18] ;  /* 0x00001808ff007984 */ /* 0x000e640008000800 */
[----:B-1----:R-:W-:-:S04]  /*4730*/  LOP3.LUT R0, R0, UR4, RZ, 0xc0, !PT ;  /* 0x0000000400007c12 */ /* 0x002fc8000f8ec0ff */
[----:B------:R-:W-:-:S13]  /*4740*/  ISETP.NE.AND P0, PT, R0, UR4, PT ;  /* 0x0000000400007c0c */ /* 0x000fda000bf05270 */
[----:B------:R-:W-:Y:S05]  /*4750*/  @P0 BRA `(.L_x_90) ;  /* 0x00000000003c0947 */ /* 0x000fea0003800000 */
[----:B------:R-:W1:Y:S01]  /*4760*/  S2R R2, SR_LANEID ;  /* 0x0000000000027919 */ /* 0x000e620000000000 */
[----:B------:R-:W-:-:S06]  /*4770*/  ULOP3.LUT UR5, URZ, UR5, URZ, 0x33, !UPT ;  /* 0x00000005ff057292 */ /* 0x000fcc000f8e33ff */
[----:B------:R-:W-:-:S04]  /*4780*/  IMAD.U32 R0, RZ, RZ, UR5 ;  /* 0x00000005ff007e24 */ /* 0x000fc8000f8e00ff */
[----:B------:R2:W4:Y:S02]  /*4790*/  REDUX UR7, R0 ;  /* 0x00000000000773c4 */ /* 0x0005240000000000 */
[----:B------:R1:W-:Y:S01]  /*47a0*/  UTCATOMSWS.AND URZ, UR5 ;  /* 0x0000000500ff79e3 */ /* 0x0003e20008000000 */
[----:B--2---:R-:W-:Y:S01]  /*47b0*/  LOP3.LUT R0, RZ, UR4, RZ, 0x33, !PT ;  /* 0x00000004ff007c12 */ /* 0x004fe2000f8e33ff */
[----:B------:R-:W-:Y:S02]  /*47c0*/  VOTEU.ANY UR4, UPT, PT ;  /* 0x0000000000047886 */ /* 0x000fe400038e0100 */
[----:B------:R-:W-:Y:S02]  /*47d0*/  UFLO.U32 UR4, UR4 ;  /* 0x00000004000472bd */ /* 0x000fe400080e0000 */
[----:B------:R-:W2:Y:S04]  /*47e0*/  REDUX UR6, R0 ;  /* 0x00000000000673c4 */ /* 0x000ea80000000000 */
[----:B-1----:R-:W-:-:S02]  /*47f0*/  ISETP.EQ.U32.AND P0, PT, R2, UR4, PT ;  /* 0x0000000402007c0c */ /* 0x002fc4000bf02070 */
[----:B----4-:R-:W-:-:S11]  /*4800*/  MOV R2, UR7 ;  /* 0x0000000700027c02 */ /* 0x010fd60008000f00 */
[----:B------:R1:W-:Y:S01]  /*4810*/  @P0 ATOMS.AND RZ, [UR8+0x14], R2 ;  /* 0x00001402ffff098c */ /* 0x0003e2000a800008 */
[----:B--2---:R-:W-:-:S05]  /*4820*/  IMAD.U32 R0, RZ, RZ, UR6 ;  /* 0x00000006ff007e24 */ /* 0x004fca000f8e00ff */
[----:B------:R1:W-:Y:S01]  /*4830*/  @P0 ATOMS.AND RZ, [UR8+0x18], R0 ;  /* 0x00001800ffff098c */ /* 0x0003e2000a800008 */
[----:B------:R-:W-:Y:S05]  /*4840*/  BRA `(.L_x_91) ;  /* 0x0000000000147947 */ /* 0x000fea0003800000 */
.L_x_90:
[----:B------:R-:W-:Y:S02]  /*4850*/  MOV R2, 0x4870 ;  /* 0x0000487000027802 */ /* 0x000fe40000000f00 */
[----:B---3-5:R-:W-:Y:S05]  /*4860*/  CALL.REL.NOINC `($__internal_0_$__cuda_sm10x_tcgen05_guardrail_trap_col_being_dealloced_not_returned_by_alloc) ;  /* 0x0000003c00e47944 */ /* 0x028fea0003c00000 */
[----:B------:R-:W-:Y:S05]  /*4870*/  BRA `(.L_x_91) ;  /* 0x0000000000087947 */ /* 0x000fea0003800000 */
.L_x_89:
[----:B------:R-:W-:Y:S02]  /*4880*/  MOV R2, 0x48a0 ;  /* 0x000048a000027802 */ /* 0x000fe40000000f00 */
[----:B---3-5:R-:W-:Y:S05]  /*4890*/  CALL.REL.NOINC `($__internal_2_$__cuda_sm10x_tcgen05_guardrail_trap_unallocated_columns_being_dealloced) ;  /* 0x0000003c00f07944 */ /* 0x028fea0003c00000 */
.L_x_91:
[----:B------:R-:W-:Y:S01]  /*48a0*/  NOP ;  /* 0x0000000000007918 */ /* 0x000fe20000000000 */
[----:B------:R-:W-:Y:S05]  /*48b0*/  EXIT ;  /* 0x000000000000794d */ /* 0x000fea0003800000 */
.L_x_62:
[----:B------:R-:W-:-:S09]  /*48c0*/  UISETP.NE.OR UP0, UPT, UR13, 0x3, !UP4 ;  /* 0x000000030d00788c */ /* 0x000fd2000e705670 */
[----:B------:R-:W-:Y:S05]  /*48d0*/  BRA.U UP0, `(.L_x_92) ;  /* 0x0000000d00347547 */ /* 0x000fea000b800000 */
[----:B------:R-:W2:Y:S01]  /*48e0*/  LDCU.64 UR4, c[0x0][0x888] ;  /* 0x00011100ff0477ac */ /* 0x000ea20008000a00 */
[----:B------:R-:W3:Y:S01]  /*48f0*/  S2UR UR10, SR_CgaCtaId ;  /* 0x00000000000a79c3 */ /* 0x000ee20000008800 */
[----:B------:R-:W-:Y:S02]  /*4900*/  HFMA2 R9, -RZ, RZ, 0, 0 ;  /* 0x00000000ff097431 */ /* 0x000fe400000001ff */
[----:B------:R-:W-:Y:S01]  /*4910*/  IMAD.MOV.U32 R11, RZ, RZ, 0x1 ;  /* 0x00000001ff0b7424 */ /* 0x000fe200078e00ff */
[----:B------:R-:W4:Y:S01]  /*4920*/  LDCU UR33, c[0x0][0x370] ;  /* 0x00006e00ff2177ac */ /* 0x000f220008000800 */
[----:B------:R-:W-:Y:S01]  /*4930*/  IMAD.MOV.U32 R10, RZ, RZ, RZ ;  /* 0x000000ffff0a7224 */ /* 0x000fe200078e00ff */
[----:B------:R-:W-:Y:S01]  /*4940*/  MOV R8, 0x2000 ;  /* 0x0000200000087802 */ /* 0x000fe20000000f00 */
[----:B------:R-:W4:Y:S01]  /*4950*/  LDCU.128 UR28, c[0x0][0xb10] ;  /* 0x00016200ff1c77ac */ /* 0x000f220008000c00 */
[----:B------:R-:W1:Y:S01]  /*4960*/  LDC.64 R12, c[0x0][0x348] ;  /* 0x0000d200ff0c7b82 */ /* 0x000e620000000a00 */
[----:B------:R-:W3:Y:S01]  /*4970*/  LDCU UR32, c[0x0][0x374] ;  /* 0x00006e80ff2077ac */ /* 0x000ee20008000800 */
[----:B------:R-:W3:Y:S01]  /*4980*/  LDCU.64 UR26, c[0x0][0x890] ;  /* 0x00011200ff1a77ac */ /* 0x000ee20008000a00 */
[----:B--2---:R-:W-:Y:S01]  /*4990*/  UISETP.NE.U32.AND UP0, UPT, UR4, URZ, UPT ;  /* 0x000000ff0400728c */ /* 0x004fe2000bf05070 */
[----:B------:R-:W2:Y:S01]  /*49a0*/  LDCU UR16, c[0x0][0xb0c] ;  /* 0x00016180ff1077ac */ /* 0x000ea20008000800 */
[----:B------:R-:W2:Y:S01]  /*49b0*/  LDCU UR38, c[0x0][0xb20] ;  /* 0x00016400ff2677ac */ /* 0x000ea20008000800 */
[----:B------:R-:W2:Y:S01]  /*49c0*/  LDCU UR4, c[0x0][0xb30] ;  /* 0x00016600ff0477ac */ /* 0x000ea20008000800 */
[----:B------:R-:W-:Y:S01]  /*49d0*/  UMOV UR17, 0x400 ;  /* 0x0000040000117882 */ /* 0x000fe20000000000 */
[----:B----4-:R-:W-:-:S02]  /*49e0*/  UIMAD.WIDE.U32 UR6, UR33, UR28, URZ ;  /* 0x0000001c210672a5 */ /* 0x010fc4000f8e00ff */
[----:B---3--:R-:W-:Y:S02]  /*49f0*/  UIMAD.WIDE.U32 UR8, UR32, UR31, URZ ;  /* 0x0000001f200872a5 */ /* 0x008fe4000f8e00ff */
[----:B------:R-:W-:Y:S02]  /*4a00*/  ULEA UR17, UR10, UR17, 0x18 ;  /* 0x000000110a117291 */ /* 0x000fe4000f8ec0ff */
[----:B------:R-:W-:Y:S02]  /*4a10*/  UISETP.NE.U32.AND UP6, UPT, UR26, URZ, UPT ;  /* 0x000000ff1a00728c */ /* 0x000fe4000bfc5070 */
[----:B------:R-:W-:Y:S02]  /*4a20*/  UIADD3 UR34, UPT, UPT, UR17, 0xa0, URZ ;  /* 0x000000a011227890 */ /* 0x000fe4000fffe0ff */
[----:B------:R-:W-:Y:S02]  /*4a30*/  UISETP.NE.AND.EX UP5, UPT, UR5, URZ, UPT, UP0 ;  /* 0x000000ff0500728c */ /* 0x000fe4000bfa5300 */
[----:B------:R-:W-:Y:S01]  /*4a40*/  UISETP.NE.AND UP0, UPT, UR42, 0x1, UPT ;  /* 0x000000012a00788c */ /* 0x000fe2000bf05270 */
[----:B------:R-:W-:Y:S01]  /*4a50*/  UMOV UR6, UR7 ;  /* 0x0000000700067c82 */ /* 0x000fe20008000000 */
[----:B------:R-:W-:Y:S01]  /*4a60*/  UMOV UR35, UR9 ;  /* 0x0000000900237c82 */ /* 0x000fe20008000000 */
[----:B--2---:R-:W-:-:S02]  /*4a70*/  UISETP.NE.AND UP0, UPT, UR16, 0x1, UPT ;  /* 0x000000011000788c */ /* 0x004fc4000bf05270 */
[----:B------:R-:W-:Y:S02]  /*4a80*/  UPLOP3.LUT UP4, UPT, UPT, UPT, UPT, 0x40, 0x4 ;  /* 0x000000000004789c */ /* 0x000fe40003f8e870 */
[----:B------:R-:W-:Y:S01]  /*4a90*/  UISETP.GE.AND UP2, UPT, UR42, 0x1, UPT ;  /* 0x000000012a00788c */ /* 0x000fe2000bf46270 */
[----:B------:R-:W2:Y:S01]  /*4aa0*/  LDCU.64 UR14, c[0x0][0xb28] ;  /* 0x00016500ff0e77ac */ /* 0x000ea20008000a00 */
[----:B------:R-:W-:Y:S02]  /*4ab0*/  UISETP.NE.AND.EX UP6, UPT, UR27, URZ, UPT, UP6 ;  /* 0x000000ff1b00728c */ /* 0x000fe4000bfc5360 */
[----:B------:R-:W-:Y:S02]  /*4ac0*/  UPRMT UR34, UR10, 0x654, UR34 ;  /* 0x000006540a227896 */ /* 0x000fe40008000022 */
[----:B------:R-:W-:Y:S02]  /*4ad0*/  USHF.R.U32.HI UR37, URZ, UR29, UR6 ;  /* 0x0000001dff257299 */ /* 0x000fe40008011606 */
[----:B------:R-:W-:-:S02]  /*4ae0*/  USHF.R.U32.HI UR35, URZ, UR38, UR35 ;  /* 0x00000026ff237299 */ /* 0x000fc40008011623 */
[----:B------:R-:W-:Y:S02]  /*4af0*/  UISETP.NE.AND UP0, UPT, UR30, 0x1, UPT ;  /* 0x000000011e00788c */ /* 0x000fe4000bf05270 */
[----:B-1----:R-:W-:-:S11]  /*4b00*/  UISETP.NE.AND UP3, UPT, UR4, 0x1, UPT ;  /* 0x000000010400788c */ /* 0x002fd6000bf65270 */
.L_x_100:
[C---:B------:R-:W-:Y:S02]  /*4b10*/  LEA R3, R10.reuse, UR17, 0x3 ;  /* 0x000000110a037c11 */ /* 0x040fe4000f8e18ff */
[----:B------:R-:W-:Y:S02]  /*4b20*/  SHF.L.U32 R0, R9, 0x1f, RZ ;  /* 0x0000001f09007819 */ /* 0x000fe400000006ff */
[----:B------:R-:W-:Y:S02]  /*4b30*/  LEA R4, R10, UR17, 0x4 ;  /* 0x000000110a047c11 */ /* 0x000fe4000f8e20ff */
[----:B-1----:R-:W1:Y:S02]  /*4b40*/  SYNCS.PHASECHK.TRANS64.TRYWAIT P0, [R3+URZ+0xc0], R0 ;  /* 0x0000c000030075a7 */ /* 0x002e6400080011ff */
[----:B-1----:R-:W-:Y:S05]  /*4b50*/  @!P0 BRA `(.L_x_93) ;  /* 0x0000003800a48947 */ /* 0x002fea0003800000 */
.L_x_162:
        /* <DEDUP_REMOVED lines=8> */
[----:B---3--:R-:W-:Y:S11]  /*4be0*/  LOP3.LUT P0, RZ, R6, 0x1, RZ, 0xc0, !PT ;  /* 0x0000000106ff7812 */ /* 0x008ff6000780c0ff */
[----:B------:R-:W-:Y:S02]  /*4bf0*/  @!UPT UIADD3 URZ, UPT, UPT, URZ, URZ, URZ ;  /* 0x000000fffffff290 */ /* 0x000fe4000fffe0ff */
[----:B----4-:R-:W-:Y:S01]  /*4c00*/  VOTEU.ANY UP2, P0 ;  /* 0x0000000000ff7886 */ /* 0x010fe20000040100 */
[----:B------:R-:W-:Y:S11]  /*4c10*/  PLOP3.LUT P0, PT, PT, PT, UP2, 0x80, 0x8 ;  /* 0x000000000008781c */ /* 0x000ff60003f0f028 */
[----:B------:R-:W-:Y:S02]  /*4c20*/  @!UPT UIADD3 URZ, UPT, UPT, URZ, URZ, URZ ;  /* 0x000000fffffff290 */ /* 0x000fe4000fffe0ff */
[----:B-1----:R-:W-:Y:S02]  /*4c30*/  @P0 SHF.R.U32.HI R0, RZ, 0x10, R5 ;  /* 0x00000010ff000819 */ /* 0x002fe40000011605 */
[----:B------:R-:W-:Y:S02]  /*4c40*/  @P0 MOV R2, R4 ;  /* 0x0000000400020202 */ /* 0x000fe40000000f00 */
[----:B------:R-:W-:Y:S01]  /*4c50*/  @P0 R2UR UR4, R0 ;  /* 0x00000000000402ca */ /* 0x000fe200000e0000 */
[----:B------:R-:W-:Y:S01]  /*4c60*/  VIADD R0, R3, 0xd0 ;  /* 0x000000d003007836 */ /* 0x000fe20000000000 */
[----:B------:R-:W-:Y:S02]  /*4c70*/  @P0 LOP3.LUT R4, R5, 0xffff, RZ, 0xc0, !PT ;  /* 0x0000ffff05040812 */ /* 0x000fe400078ec0ff */
[----:B------:R-:W-:Y:S02]  /*4c80*/  @P0 R2UR UR6, R2 ;  /* 0x00000000020602ca */ /* 0x000fe400000e0000 */
[----:B------:R-:W-:Y:S02]  /*4c90*/  PRMT R0, RZ, 0x654, R0 ;  /* 0x00000654ff007816 */ /* 0x000fe40000000000 */
[----:B------:R-:W-:Y:S02]  /*4ca0*/  @P0 R2UR UR5, R4 ;  /* 0x00000000040502ca */ /* 0x000fe400000e0000 */
[----:B------:R1:W-:Y:S03]  /*4cb0*/  SYNCS.ARRIVE.TRANS64.RED.A1T0 RZ, [R0+URZ], RZ ;  /* 0x000000ff00ff79a7 */ /* 0x0003e600081004ff */
[----:B------:R-:W-:Y:S04]  /*4cc0*/  @UP2 UMOV UR25, UR4 ;  /* 0x0000000400192c82 */ /* 0x000fe80008000000 */
[----:B------:R-:W-:Y:S04]  /*4cd0*/  @UP2 UMOV UR13, UR6 ;  /* 0x00000006000d2c82 */ /* 0x000fe80008000000 */
[----:B------:R-:W-:Y:S01]  /*4ce0*/  @UP2 UMOV UR7, UR5 ;  /* 0x0000000500072c82 */ /* 0x000fe20008000000 */
[----:B------:R-:W-:Y:S05]  /*4cf0*/  BRA.U !UP0, `(.L_x_94) ;  /* 0x0000000108c07547 */ /* 0x000fea000b800000 */
[----:B------:R-:W-:Y:S02]  /*4d00*/  UIMAD.WIDE.U32 UR10, UR7, UR31, URZ ;  /* 0x0000001f070a72a5 */ /* 0x000fe4000f8e00ff */
[----:B------:R-:W-:Y:S02]  /*4d10*/  UP2UR UR12, UPR, URZ, 0x4 ;  /* 0x00000004ff0c7883 */ /* 0x000fe40008000000 */
[----:B------:R-:W-:Y:S02]  /*4d20*/  UISETP.NE.AND UP2, UPT, UR30, 0x1, UPT ;  /* 0x000000011e00788c */ /* 0x000fe4000bf45270 */
[----:B------:R-:W-:Y:S02]  /*4d30*/  UIMAD.WIDE.U32 UR18, UR13, UR28, URZ ;  /* 0x0000001c0d1272a5 */ /* 0x000fe4000f8e00ff */
[----:B------:R-:W-:Y:S02]  /*4d40*/  USEL UR4, UR32, UR35, !UP2 ;  /* 0x0000002320047287 */ /* 0x000fe4000d000000 */
[----:B------:R-:W-:Y:S02]  /*4d50*/  UISETP.NE.AND UP0, UPT, UR16, 0x1, UPT ;  /* 0x000000011000788c */ /* 0x000fe4000bf05270 */
[----:B------:R-:W-:Y:S02]  /*4d60*/  UP2UR UR24, UPR, URZ, 0x2 ;  /* 0x00000002ff187883 */ /* 0x000fe40008000000 */
[----:B------:R-:W-:Y:S02]  /*4d70*/  UISETP.NE.AND UP1, UPT, UR42, 0x1, UPT ;  /* 0x000000012a00788c */ /* 0x000fe4000bf25270 */
[----:B--2---:R-:W-:Y:S02]  /*4d80*/  UIMAD.WIDE.U32 UR20, UR4, UR14, URZ ;  /* 0x0000000e041472a5 */ /* 0x004fe4000f8e00ff */
[----:B------:R-:W-:Y:S01]  /*4d90*/  USEL UR8, UR33, UR37, !UP0 ;  /* 0x0000002521087287 */ /* 0x000fe2000c000000 */
[----:B------:R-:W-:Y:S02]  /*4da0*/  UMOV UR5, UR11 ;  /* 0x0000000b00057c82 */ /* 0x000fe40008000000 */
[----:B------:R-:W-:Y:S02]  /*4db0*/  USHF.R.U32.HI UR6, URZ, UR38, UR5 ;  /* 0x00000026ff067299 */ /* 0x000fe40008011605 */
[----:B------:R-:W-:Y:S02]  /*4dc0*/  UIMAD.WIDE.U32 UR22, UR8, UR14, URZ ;  /* 0x0000000e081672a5 */ /* 0x000fe4000f8e00ff */
[----:B------:R-:W-:Y:S02]  /*4dd0*/  USEL UR6, UR7, UR6, !UP2 ;  /* 0x0000000607067287 */ /* 0x000fe4000d000000 */
[----:B------:R-:W-:Y:S02]  /*4de0*/  UISETP.NE.AND UP2, UPT, UR12, URZ, UPT ;  /* 0x000000ff0c00728c */ /* 0x000fe4000bf45270 */
[----:B------:R-:W-:Y:S01]  /*4df0*/  UIMAD.WIDE.U32 UR10, UR6, UR14, URZ ;  /* 0x0000000e060a72a5 */ /* 0x000fe2000f8e00ff */
[----:B------:R-:W-:Y:S02]  /*4e00*/  UMOV UR5, UR19 ;  /* 0x0000001300057c82 */ /* 0x000fe40008000000 */
[----:B------:R-:W-:Y:S03]  /*4e10*/  USHF.R.U32.HI UR9, URZ, UR29, UR5 ;  /* 0x0000001dff097299 */ /* 0x000fe60008011605 */
[----:B------:R-:W-:Y:S02]  /*4e20*/  UMOV UR5, UR21 ;  /* 0x0000001500057c82 */ /* 0x000fe40008000000 */
[----:B------:R-:W-:Y:S03]  /*4e30*/  @UP1 USHF.R.U32.HI UR4, URZ, UR15, UR5 ;  /* 0x0000000fff041299 */ /* 0x000fe60008011605 */
[----:B------:R-:W-:Y:S01]  /*4e40*/  UMOV UR5, UR23 ;  /* 0x0000001700057c82 */ /* 0x000fe20008000000 */
[----:B------:R-:W-:Y:S02]  /*4e50*/  UIMAD UR4, UR42, UR4, URZ ;  /* 0x000000042a0472a4 */ /* 0x000fe4000f8e02ff */
[----:B------:R-:W-:Y:S02]  /*4e60*/  @UP1 USHF.R.U32.HI UR8, URZ, UR15, UR5 ;  /* 0x0000000fff081299 */ /* 0x000fe40008011605 */
[----:B------:R-:W-:Y:S02]  /*4e70*/  USEL UR5, UR13, UR9, !UP0 ;  /* 0x000000090d057287 */ /* 0x000fe4000c000000 */
[----:B------:R-:W-:Y:S02]  /*4e80*/  UIMAD UR9, UR42, UR8, URZ ;  /* 0x000000082a0972a4 */ /* 0x000fe4000f8e02ff */
[----:B------:R-:W-:Y:S03]  /*4e90*/  UISETP.GE.AND UP0, UPT, UR6, UR4, UPT ;  /* 0x000000040600728c */ /* 0x000fe6000bf06270 */
[----:B------:R-:W-:Y:S01]  /*4ea0*/  UMOV UR4, UR11 ;  /* 0x0000000b00047c82 */ /* 0x000fe20008000000 */
[----:B------:R-:W-:Y:S02]  /*4eb0*/  UISETP.GE.OR UP0, UPT, UR5, UR9, UP0 ;  /* 0x000000090500728c */ /* 0x000fe40008706670 */
[----:B------:R-:W-:Y:S02]  /*4ec0*/  USHF.R.U32.HI UR4, URZ, UR15, UR4 ;  /* 0x0000000fff047299 */ /* 0x000fe40008011604 */
[----:B------:R-:W-:Y:S02]  /*4ed0*/  UIMAD.WIDE.U32 UR10, UR5, UR14, URZ ;  /* 0x0000000e050a72a5 */ /* 0x000fe4000f8e00ff */
[----:B------:R-:W-:Y:S04]  /*4ee0*/  USEL UR12, UR6, UR4, !UP1 ;  /* 0x00000004060c7287 */ /* 0x000fe8000c800000 */
[----:B------:R-:W-:Y:S01]  /*4ef0*/  UIADD3 UR9, UPT, UPT, -UR12, URZ, URZ ;  /* 0x000000ff0c097290 */ /* 0x000fe2000fffe1ff */
[----:B------:R-:W-:Y:S02]  /*4f00*/  @!UP0 UMOV UR4, UR11 ;  /* 0x0000000b00048c82 */ /* 0x000fe40008000000 */
[----:B------:R-:W-:Y:S02]  /*4f10*/  @!UP0 USHF.R.U32.HI UR4, URZ, UR15, UR4 ;  /* 0x0000000fff048299 */ /* 0x000fe40008011604 */
[----:B------:R-:W-:Y:S02]  /*4f20*/  UIMAD UR9, UR42, UR9, UR6 ;  /* 0x000000092a0972a4 */ /* 0x000fe4000f8e0206 */
[----:B------:R-:W-:Y:S02]  /*4f30*/  @!UP0 USEL UR4, UR5, UR4, !UP1 ;  /* 0x0000000405048287 */ /* 0x000fe4000c800000 */
[----:B------:R-:W-:Y:S02]  /*4f40*/  UISETP.NE.AND UP1, UPT, UR24, URZ, UPT ;  /* 0x000000ff1800728c */ /* 0x000fe4000bf25270 */
[----:B------:R-:W-:Y:S02]  /*4f50*/  @!UP0 UIMAD UR9, UR8, UR9, UR4 ;  /* 0x00000009080982a4 */ /* 0x000fe4000f8e0204 */
[----:B------:R-:W-:Y:S02]  /*4f60*/  @!UP0 UIADD3 UR10, UPT, UPT, UR12, -UR4, URZ ;  /* 0x800000040c0a8290 */ /* 0x000fe4000fffe0ff */
[----:B------:R-:W-:Y:S02]  /*4f70*/  UIADD3 UR4, UPT, UPT, -UR5, URZ, URZ ;  /* 0x000000ff05047290 */ /* 0x000fe4000fffe1ff */
[----:B------:R-:W-:Y:S02]  /*4f80*/  UIADD3 UR8, UPT, UPT, -UR6, URZ, URZ ;  /* 0x000000ff06087290 */ /* 0x000fe4000fffe1ff */
[----:B------:R-:W-:Y:S02]  /*4f90*/  @!UP0 UIMAD UR6, UR10, UR42, UR5 ;  /* 0x0000002a0a0682a4 */ /* 0x000fe4000f8e0205 */
[----:B------:R-:W-:Y:S02]  /*4fa0*/  UIMAD UR13, UR16, UR4, UR13 ;  /* 0x00000004100d72a4 */ /* 0x000fe4000f8e020d */
[----:B------:R-:W-:Y:S01]  /*4fb0*/  UIMAD UR7, UR30, UR8, UR7 ;  /* 0x000000081e0772a4 */ /* 0x000fe2000f8e0207 */
[----:B------:R-:W-:Y:S02]  /*4fc0*/  @!UP0 UMOV UR5, UR9 ;  /* 0x0000000900058c82 */ /* 0x000fe40008000000 */
[----:B------:R-:W-:Y:S02]  /*4fd0*/  UIMAD UR13, UR5, UR16, UR13 ;  /* 0x00000010050d72a4 */ /* 0x000fe4000f8e020d */
[----:B------:R-:W-:Y:S11]  /*4fe0*/  UIMAD UR7, UR6, UR30, UR7 ;  /* 0x0000001e060772a4 */ /* 0x000ff6000f8e0207 */
[----:B------:R-:W-:Y:S01]  /*4ff0*/  @!UPT UIADD3 URZ, UPT, UPT, URZ, URZ, URZ ;  /* 0x000000fffffff290 */ /* 0x000fe2000fffe0ff */
.L_x_94:
[----:B------:R-:W3:Y:S01]  /*5000*/  @!UP3 LDCU.128 UR20, c[0x0][0xb10] ;  /* 0x00016200ff14b7ac */ /* 0x000ee20008000c00 */
[----:B------:R-:W-:Y:S02]  /*5010*/  ISETP.NE.U32.AND P0, PT, RZ, UR26, PT ;  /* 0x0000001aff007c0c */ /* 0x000fe4000bf05070 */
[----:B------:R-:W-:Y:S02]  /*5020*/  SHF.L.U32 R2, R11, 0x1f, RZ ;  /* 0x0000001f0b027819 */ /* 0x000fe400000006ff */
[----:B------:R-:W-:Y:S01]  /*5030*/  ISETP.NE.AND.EX P0, PT, RZ, UR27, PT, P0 ;  /* 0x0000001bff007c0c */ /* 0x000fe2000bf05300 */
[----:B------:R-:W4:Y:S01]  /*5040*/  @!UP3 LDCU UR5, c[0x0][0xb0c] ;  /* 0x00016180ff05b7ac */ /* 0x000f220008000800 */
[----:B---3--:R-:W-:Y:S07]  /*5050*/  UIMAD.WIDE.U32 UR8, UR13, UR20, URZ ;  /* 0x000000140d0872a5 */ /* 0x008fee000f8e00ff */
[----:B------:R-:W-:Y:S01]  /*5060*/  @!UP3 UMOV UR4, UR9 ;  /* 0x000000090004bc82 */ /* 0x000fe20008000000 */
[----:B----4-:R-:W-:Y:S02]  /*5070*/  @!UP3 UISETP.NE.AND UP0, UPT, UR5, 0x1, UPT ;  /* 0x000000010500b88c */ /* 0x010fe4000bf05270 */
[----:B------:R-:W-:Y:S02]  /*5080*/  @!UP3 USHF.R.U32.HI UR4, URZ, UR21, UR4 ;  /* 0x00000015ff04b299 */ /* 0x000fe40008011604 */
[----:B------:R-:W-:Y:S02]  /*5090*/  UIMAD.WIDE.U32 UR8, UR7, UR23, URZ ;  /* 0x00000017070872a5 */ /* 0x000fe4000f8e00ff */
[----:B------:R-:W-:Y:S02]  /*50a0*/  @!UP3 USEL UR10, UR13, UR4, !UP0 ;  /* 0x000000040d0ab287 */ /* 0x000fe4000c000000 */
[----:B------:R-:W-:Y:S03]  /*50b0*/  @!UP3 UISETP.NE.AND UP0, UPT, UR22, 0x1, UPT ;  /* 0x000000011600b88c */ /* 0x000fe6000bf05270 */
[----:B------:R-:W-:Y:S02]  /*50c0*/  @!UP3 UMOV UR6, UR9 ;  /* 0x000000090006bc82 */ /* 0x000fe40008000000 */
[----:B------:R-:W3:Y:S02]  /*50d0*/  @!UP3 LDCU UR4, c[0x0][0xb20] ;  /* 0x00016400ff04b7ac */ /* 0x000ee40008000800 */
[----:B---3--:R-:W-:Y:S04]  /*50e0*/  @!UP3 USHF.R.U32.HI UR6, URZ, UR4, UR6 ;  /* 0x00000004ff06b299 */ /* 0x008fe80008011606 */
[----:B------:R-:W-:Y:S04]  /*50f0*/  @!UP3 USEL UR6, UR7, UR6, !UP0 ;  /* 0x000000060706b287 */ /* 0x000fe8000c000000 */
[----:B------:R-:W-:Y:S02]  /*5100*/  @!UP3 UIADD3 UR4, UPT, UPT, -UR10, UR6, URZ ;  /* 0x000000060a04b290 */ /* 0x000fe4000fffe1ff */
[----:B------:R-:W-:Y:S02]  /*5110*/  @!UP3 UIADD3 UR6, UPT, UPT, UR10, -UR6, URZ ;  /* 0x800000060a06b290 */ /* 0x000fe4000fffe0ff */
[----:B------:R-:W-:Y:S02]  /*5120*/  @!UP3 UIMAD UR13, UR4, UR5, UR13 ;  /* 0x00000005040db2a4 */ /* 0x000fe4000f8e020d */
[----:B------:R-:W-:Y:S01]  /*5130*/  @!UP3 UIMAD UR7, UR6, UR22, UR7 ;  /* 0x000000160607b2a4 */ /* 0x000fe2000f8e0207 */
[----:B------:R-:W-:Y:S11]  /*5140*/  BRA.U UP4, `(.L_x_95) ;  /* 0x0000000104107547 */ /* 0x000ff6000b800000 */
[----:B------:R-:W-:Y:S04]  /*5150*/  MOV R3, UR43 ;  /* 0x0000002b00037c02 */ /* 0x000fe80008000f00 */
[----:B------:R-:W-:Y:S04]  /*5160*/  SHF.L.U32 R3, R3, 0x1f, RZ ;  /* 0x0000001f03037819 */ /* 0x000fe800000006ff */
[----:B------:R-:W3:Y:S02]  /*5170*/  SYNCS.PHASECHK.TRANS64.TRYWAIT P1, [UR17+0xb8], R3 ;  /* 0x0000b803ff0075a7 */ /* 0x000ee40008021111 */
[----:B---3--:R-:W-:Y:S05]  /*5180*/  @!P1 BRA `(.L_x_96) ;  /* 0x00000034002c9947 */ /* 0x008fea0003800000 */
.L_x_95:
[----:B------:R-:W-:Y:S05]  /*5190*/  BRA.U !UP6, `(.L_x_97) ;  /* 0x000000010e387547 */ /* 0x000fea000b800000 */
[----:B------:R-:W-:Y:S01]  /*51a0*/  UPLOP3.LUT UP1, UPT, UPT, UPT, UP5, 0x80, 0x8 ;  /* 0x000000000008789c */ /* 0x000fe20003f2f050 */
[----:B-1----:R-:W-:Y:S01]  /*51b0*/  HFMA2 R0, -RZ, RZ, 0, 5.9604644775390625e-08 ;  /* 0x00000001ff007431 */ /* 0x002fe200000001ff */
[----:B------:R-:W1:Y:S01]  /*51c0*/  LDCU.64 UR8, c[0x0][0x358] ;  /* 0x00006b00ff0877ac */ /* 0x000e620008000a00 */
[----:B------:R-:W-:Y:S03]  /*51d0*/  IMAD.MOV.U32 R141, RZ, RZ, 0x1 ;  /* 0x00000001ff8d7424 */ /* 0x000fe600078e00ff */
[----:B------:R-:W-:Y:S05]  /*51e0*/  PLOP3.LUT P1, PT, PT, PT, UP1, 0x80, 0x8 ;  /* 0x000000000008781c */ /* 0x000fea0003f2f018 */
[----:B------:R-:W3:Y:S01]  /*51f0*/  @UP1 LDCU.64 UR4, c[0x0][0x888] ;  /* 0x00011100ff0417ac */ /* 0x000ee20008000a00 */
[----:B------:R-:W-:Y:S07]  /*5200*/  @UP1 UIMAD UR6, UR36, UR26, URZ ;  /* 0x0000001a240612a4 */ /* 0x000fee000f8e02ff */
[----:B------:R-:W-:Y:S01]  /*5210*/  @!P1 PRMT R141, R0, 0x7610, R141 ;  /* 0x00007610008d9816 */ /* 0x000fe2000000008d */
[----:B---3--:R-:W-:Y:S06]  /*5220*/  @UP1 UIMAD.WIDE UR4, UR6, 0x4, UR4 ;  /* 0x00000004060418a5 */ /* 0x008fec000f8e0204 */
[----:B------:R-:W-:Y:S01]  /*5230*/  IMAD.U32 R4, RZ, RZ, UR4 ;  /* 0x00000004ff047e24 */ /* 0x000fe2000f8e00ff */
[----:B------:R-:W-:Y:S04]  /*5240*/  MOV R5, UR5 ;  /* 0x0000000500057c02 */ /* 0x000fe80008000f00 */
[----:B------:R-:W3:Y:S01]  /*5250*/  @!UP1 LDCU UR4, c[0x0][0x880] ;  /* 0x00011000ff0497ac */ /* 0x000ee20008000800 */
[----:B-1---5:R4:W5:Y:S02]  /*5260*/  @P1 LDG.E R71, desc[UR8][R4.64] ;  /* 0x0000000804471981 */ /* 0x022964000c1e1900 */
[----:B---34-:R-:W-:Y:S07]  /*5270*/  @!P1 IMAD.U32 R71, RZ, RZ, UR4 ;  /* 0x00000004ff479e24 */ /* 0x018fee000f8e00ff */
.L_x_97:
[----:B-----5:R-:W-:Y:S01]  /*5280*/  @!P0 FSETP.EQ.AND P2, PT, R71, RZ, PT ;  /* 0x000000ff4700820b */ /* 0x020fe20003f42000 */
[----:B------:R-:W-:Y:S01]  /*5290*/  @!UPT UIADD3 URZ, UPT, UPT, URZ, URZ, URZ ;  /* 0x000000fffffff290 */ /* 0x000fe2000fffe0ff */
[----:B------:R-:W-:Y:S11]  /*52a0*/  @!P0 BRA `(.L_x_98) ;  /* 0x0000000000148947 */ /* 0x000ff60003800000 */
[----:B------:R-:W-:Y:S02]  /*52b0*/  LOP3.LUT P0, RZ, R141, 0xff, RZ, 0xc0, !PT ;  /* 0x000000ff8dff7812 */ /* 0x000fe4000780c0ff */
[----:B------:R-:W-:Y:S04]  /*52c0*/  PLOP3.LUT P2, PT, PT, PT, UP1, 0x80, 0x8 ;  /* 0x000000000008781c */ /* 0x000fe80003f4f018 */
[----:B------:R-:W-:Y:S07]  /*52d0*/  PLOP3.LUT P2, PT, P2, PT, PT, 0x8, 0x80 ;  /* 0x000000000080781c */ /* 0x000fee000174e170 */
[----:B------:R-:W-:Y:S11]  /*52e0*/  @P0 FSETP.EQ.AND P2, PT, R71, RZ, PT ;  /* 0x000000ff4700020b */ /* 0x000ff60003f42000 */
[----:B------:R-:W-:Y:S02]  /*52f0*/  @!UPT UIADD3 URZ, UPT, UPT, URZ, URZ, URZ ;  /* 0x000000fffffff290 */ /* 0x000fe4000fffe0ff */
.L_x_98:
[----:B------:R-:W3:Y:S01]  /*5300*/  SYNCS.PHASECHK.TRANS64.TRYWAIT P0, [UR17+0xa8], R2 ;  /* 0x0000a802ff0075a7 */ /* 0x000ee20008001111 */
[----:B------:R-:W-:Y:S02]  /*5310*/  ELECT P1, URZ, PT ;  /* 0x0000000000ff782f */ /* 0x000fe40003820000 */
[----:B------:R-:W-:Y:S01]  /*5320*/  IADD3 R10, PT, PT, R10, 0x1, RZ ;  /* 0x000000010a0a7810 */ /* 0x000fe20007ffe0ff */
[----:B---3--:R-:W-:Y:S10]  /*5330*/  @!P0 BRA `(.L_x_99) ;  /* 0x0000003000d88947 */ /* 0x008ff40003800000 */
.L_x_165:
[----:B------:R-:W-:Y:S01]  /*5340*/  PLOP3.LUT P1, PT, P2, P1, PT, 0xf2, 0x2f ;  /* 0x00000000002f781c */ /* 0x000fe20001723e72 */
[----:B------:R-:W-:Y:S01]  /*5350*/  UMOV UR18, 0x0 ;  /* 0x0000000000127882 */ /* 0x000fe20000000000 */
[----:B------:R-:W-:Y:S01]  /*5360*/  UMOV UR19, 0x10000000 ;  /* 0x1000000000137882 */ /* 0x000fe20000000000 */
[----:B------:R-:W-:Y:S01]  /*5370*/  UMOV UR12, UR36 ;  /* 0x00000024000c7c82 */ /* 0x000fe20008000000 */
[----:B------:R-:W-:Y:S01]  /*5380*/  LOP3.LUT R11, R11, 0x1, RZ, 0x3c, !PT ;  /* 0x000000010b0b7812 */ /* 0x000fe200078e3cff */
[----:B------:R-:W-:Y:S01]  /*5390*/  UMOV UR36, UR25 ;  /* 0x0000001900247c82 */ /* 0x000fe20008000000 */
[----:B------:R-:W-:Y:S07]  /*53a0*/  UPLOP3.LUT UP4, UPT, UPT, UPT, UPT, 0x80, 0x8 ;  /* 0x000000000008789c */ /* 0x000fee0003f8f070 */
[----:B-1----:R-:W-:Y:S01]  /*53b0*/  @!P1 IADD3 R2, P0, PT, R12, 0x580, RZ ;  /* 0x000005800c029810 */ /* 0x002fe20007f1e0ff */
[----:B------:R-:W-:Y:S03]  /*53c0*/  VOTEU.ALL UP0, P1 ;  /* 0x0000000000ff7886 */ /* 0x000fe60000800000 */
[----:B------:R-:W-:Y:S01]  /*53d0*/  @!P1 R2UR UR5, R2 ;  /* 0x00000000020592ca */ /* 0x000fe200000e0000 */
[----:B------:R-:W-:Y:S01]  /*53e0*/  @!P1 IMAD.X R0, RZ, RZ, R13, P0 ;  /* 0x000000ffff009224 */ /* 0x000fe200000e060d */
[----:B------:R-:W-:Y:S01]  /*53f0*/  @!UP0 USHF.L.U32 UR10, UR46, 0x6, URZ ;  /* 0x000000062e0a8899 */ /* 0x000fe200080006ff */
[----:B------:R-:W-:Y:S01]  /*5400*/  ISETP.NE.AND P0, PT, R10, 0x2, PT ;  /* 0x000000020a00780c */ /* 0x000fe20003f05270 */
[----:B------:R-:W-:Y:S02]  /*5410*/  @!UP0 USHF.L.U32 UR11, UR45, 0x7, URZ ;  /* 0x000000072d0b8899 */ /* 0x000fe400080006ff */
[----:B------:R-:W-:Y:S01]  /*5420*/  @!P1 R2UR UR4, R0 ;  /* 0x00000000000492ca */ /* 0x000fe200000e0000 */
[----:B------:R-:W-:Y:S01]  /*5430*/  @!UP0 UIADD3 UR8, UPT, UPT, UR17, 0x200, URZ ;  /* 0x0000020011088890 */ /* 0x000fe2000fffe0ff */
[----:B------:R-:W-:Y:S01]  /*5440*/  SEL R0, RZ, 0x1, P0 ;  /* 0x00000001ff007807 */ /* 0x000fe20000000000 */
[----:B------:R-:W-:Y:S01]  /*5450*/  @!UP0 UIADD3 UR9, UPT, UPT, UR17, 0xa0, URZ ;  /* 0x000000a011098890 */ /* 0x000fe2000fffe0ff */
[----:B------:R-:W-:Y:S01]  /*5460*/  SEL R10, R10, RZ, P0 ;  /* 0x000000ff0a0a7207 */ /* 0x000fe20000000000 */
[----:B------:R-:W-:Y:S01]  /*5470*/  VOTEU.ALL UP0, P1 ;  /* 0x0000000000ff7886 */ /* 0x000fe20000800000 */
[----:B------:R-:W-:Y:S01]  /*5480*/  LOP3.LUT R9, R9, R0, RZ, 0x3c, !PT ;  /* 0x0000000009097212 */ /* 0x000fe200078e3cff */
[----:B------:R-:W-:Y:S01]  /*5490*/  IMAD.U32 R2, RZ, RZ, UR5 ;  /* 0x00000005ff027e24 */ /* 0x000fe2000f8e00ff */
[----:B------:R-:W-:Y:S02]  /*54a0*/  UIADD3 UR46, UPT, UPT, UR7, UR59, URZ ;  /* 0x0000003b072e7290 */ /* 0x000fe4000fffe0ff */
[----:B------:R-:W-:Y:S03]  /*54b0*/  UIADD3 UR45, UPT, UPT, UR13, UR55, URZ ;  /* 0x000000370d2d7290 */ /* 0x000fe6000fffe0ff */
[----:B------:R-:W-:Y:S01]  /*54c0*/  IMAD.U32 R3, RZ, RZ, UR4 ;  /* 0x00000004ff037e24 */ /* 0x000fe2000f8e00ff */
[----:B------:R-:W-:Y:S04]  /*54d0*/  @!P1 R2UR UR4, R2 ;  /* 0x00000000020492ca */ /* 0x000fe800000e0000 */
[----:B------:R-:W-:Y:S11]  /*54e0*/  @!P1 R2UR UR5, R3 ;  /* 0x00000000030592ca */ /* 0x000ff600000e0000 */
[----:B------:R-:W-:Y:S02]  /*54f0*/  @!UPT UIADD3 URZ, UPT, UPT, URZ, URZ, URZ ;  /* 0x000000fffffff290 */ /* 0x000fe4000fffe0ff */
[----:B------:R1:W-:Y:S01]  /*5500*/  @!UP0 UTMALDG.3D [UR8], [UR4], desc[UR18] ;  /* 0x00001208040085b4 */ /* 0x0003e20008011000 */
[----:B------:R1:W-:Y:S01]  /*5510*/  @!P1 SYNCS.ARRIVE.TRANS64.RED.A0TR RZ, [UR17+0xa0], R8 ;  /* 0x0000a008ffff99a7 */ /* 0x0003e20008300411 */
[----:B------:R-:W-:Y:S01]  /*5520*/  SYNCS.ARRIVE.TRANS64.RED.A1T0 RZ, [UR34], RZ ;  /* 0x000000ffffff79a7 */ /* 0x000fe20008100422 */
[----:B------:R-:W-:Y:S05]  /*5530*/  BRA.U UP2, `(.L_x_100) ;  /* 0xfffffff502747547 */ /* 0x000fea000b83ffff */
[----:B------:R-:W-:Y:S07]  /*5540*/  MOV R0, UR17 ;  /* 0x0000001100007c02 */ /* 0x000fee0008000f00 */
.L_x_101:
[----:B---3--:R-:W-:-:S04]  /*5550*/  SHF.L.U32 R2, R11, 0x1f, RZ ;  /* 0x0000001f0b027819 */ /* 0x008fc800000006ff */
[----:B------:R3:W4:Y:S03]  /*5560*/  SYNCS.PHASECHK.TRANS64.TRYWAIT P0, [R0+URZ+0xa8], R2 ;  /* 0x0000a802000075a7 */ /* 0x00072600080011ff */
[----:B----4-:R-:W-:Y:S05]  /*5570*/  @!P0 NANOSLEEP.SYNCS 0x989680 ;  /* 0x009896800000895d */ /* 0x010fea0003900000 */
[----:B------:R-:W4:Y:S02]  /*5580*/  @!P0 SYNCS.PHASECHK.TRANS64 P0, [R0+URZ+0xa8], R2 ;  /* 0x0000a802000085a7 */ /* 0x000f2400080010ff */
[----:B-12-4-:R-:W-:Y:S05]  /*5590*/  @P0 EXIT ;  /* 0x000000000000094d */ /* 0x016fea0003800000 */
[----:B------:R-:W-:Y:S05]  /*55a0*/  BRA `(.L_x_101) ;  /* 0xfffffffc00e87947 */ /* 0x000fea000383ffff */
.L_x_92:
[----:B------:R-:W-:-:S06]  /*55b0*/  UISETP.GE.AND UP0, UPT, UR13, 0x4, UPT ;  /* 0x000000040d00788c */ /* 0x000fcc000bf06270 */
[----:B------:R-:W-:-:S13]  /*55c0*/  PLOP3.LUT P0, PT, PT, PT, UP0, 0x80, 0x8 ;  /* 0x000000000008781c */ /* 0x000fda0003f0f008 */
[----:B-1----:R-:W-:Y:S05]  /*55d0*/  @!P0 EXIT ;  /* 0x000000000000894d */ /* 0x002fea0003800000 */
[----:B------:R-:W1:Y:S08]  /*55e0*/  S2UR UR4, SR_CgaCtaId ;  /* 0x00000000000479c3 */ /* 0x000e700000008800 */
[----:B------:R-:W-:Y:S01]  /*55f0*/  BAR.SYNC.DEFER_BLOCKING 0x6, 0xa0 ;  /* 0x0182800000007b1d */ /* 0x000fe20000010000 */
[C---:B------:R-:W-:Y:S01]  /*5600*/  IMAD.SHL.U32 R4, R131.reuse, 0x40, RZ ;  /* 0x0000004083047824 */ /* 0x040fe200078e00ff */
[----:B------:R-:W-:Y:S01]  /*5610*/  CS2R R146, SRZ ;  /* 0x0000000000927805 */ /* 0x000fe2000001ff00 */
[C---:B------:R-:W-:Y:S01]  /*5620*/  IMAD.SHL.U32 R140, R131.reuse, 0x8, RZ ;  /* 0x00000008838c7824 */ /* 0x040fe200078e00ff */
[----:B------:R-:W-:Y:S01]  /*5630*/  CS2R R144, SRZ ;  /* 0x0000000000907805 */ /* 0x000fe2000001ff00 */
[C---:B------:R-:W-:Y:S01]  /*5640*/  IMAD.SHL.U32 R148, R131.reuse, 0x10, RZ ;  /* 0x0000001083947824 */ /* 0x040fe200078e00ff */
[----:B------:R-:W-:Y:S01]  /*5650*/  UMOV UR44, 0x400 ;  /* 0x00000400002c7882 */ /* 0x000fe20000000000 */
[----:B------:R-:W-:Y:S01]  /*5660*/  LOP3.LUT R5, R4, 0x180, RZ, 0xc0, !PT ;  /* 0x0000018004057812 */ /* 0x000fe200078ec0ff */
[----:B------:R-:W2:Y:S01]  /*5670*/  LDC.64 R136, c[0x0][0x888] ;  /* 0x00022200ff887b82 */ /* 0x000ea20000000a00 */
[----:B------:R-:W-:Y:S01]  /*5680*/  IMAD.U32 R69, R131, 0x10000, RZ ;  /* 0x0001000083457824 */ /* 0x000fe200078e00ff */
[----:B------:R-:W-:Y:S01]  /*5690*/  LOP3.LUT R150, R148, 0x20, RZ, 0xc0, !PT ;  /* 0x0000002094967812 */ /* 0x000fe200078ec0ff */
[----:B------:R-:W-:Y:S01]  /*56a0*/  IMAD.MOV.U32 R68, RZ, RZ, RZ ;  /* 0x000000ffff447224 */ /* 0x000fe200078e00ff */
[----:B------:R-:W-:Y:S01]  /*56b0*/  LOP3.LUT R140, R5, 0x30, R140, 0xf8, !PT ;  /* 0x00000030058c7812 */ /* 0x000fe200078ef88c */
[----:B------:R-:W3:Y:S01]  /*56c0*/  LDCU UR53, c[0x0][0x370] ;  /* 0x00006e00ff3577ac */ /* 0x000ee20008000800 */
[----:B------:R-:W-:-:S02]  /*56d0*/  LOP3.LUT R69, R69, 0x600000, RZ, 0xc0, !PT ;  /* 0x0060000045457812 */ /* 0x000fc400078ec0ff */
[----:B------:R-:W4:Y:S01]  /*56e0*/  LDC.64 R138, c[0x0][0x890] ;  /* 0x00022400ff8a7b82 */ /* 0x000f220000000a00 */
[----:B------:R-:W-:Y:S01]  /*56f0*/  LOP3.LUT R140, R140, 0x1e40, R4, 0xf8, !PT ;  /* 0x00001e408c8c7812 */ /* 0x000fe200078ef804 */
[----:B------:R-:W2:Y:S01]  /*5700*/  LDCU.64 UR62, c[0x0][0x348] ;  /* 0x00006900ff3e77ac */ /* 0x000ea20008000a00 */
[----:B------:R-:W-:Y:S01]  /*5710*/  LOP3.LUT R148, R148, 0x40, RZ, 0xc0, !PT ;  /* 0x0000004094947812 */ /* 0x000fe200078ec0ff */
[----:B------:R-:W2:Y:S04]  /*5720*/  LDCU UR43, c[0x0][0xb0c] ;  /* 0x00016180ff2b77ac */ /* 0x000ea80008000800 */
[----:B------:R-:W2:Y:S01]  /*5730*/  LDC.64 R134, c[0x0][0x8b0] ;  /* 0x00022c00ff867b82 */ /* 0x000ea20000000a00 */
[----:B-1----:R-:W-:Y:S01]  /*5740*/  ULEA UR44, UR4, UR44, 0x18 ;  /* 0x0000002c042c7291 */ /* 0x002fe2000f8ec0ff */
[----:B------:R-:W1:Y:S06]  /*5750*/  LDCU UR61, c[0x0][0xb20] ;  /* 0x00016400ff3d77ac */ /* 0x000e6c0008000800 */
[----:B------:R-:W1:Y:S01]  /*5760*/  LDC.64 R132, c[0x0][0x8a8] ;  /* 0x00022a00ff847b82 */ /* 0x000e620000000a00 */
[----:B------:R-:W-:Y:S01]  /*5770*/  VIADD R149, R140, UR44 ;  /* 0x0000002c8c957c36 */ /* 0x000fe20008000000 */
[----:B------:R-:W-:Y:S01]  /*5780*/  UIADD3 UR4, UPT, UPT, UR44, 0x2200, URZ ;  /* 0x000022002c047890 */ /* 0x000fe2000fffe0ff */
[----:B------:R-:W3:Y:S01]  /*5790*/  LDS R0, [UR44+0x170] ;  /* 0x0001702cff007984 */ /* 0x000ee20008000800 */
[----:B------:R-:W1:Y:S02]  /*57a0*/  LDCU UR39, c[0x0][0xb30] ;  /* 0x00016600ff2777ac */ /* 0x000e640008000800 */
[----:B------:R-:W-:-:S02]  /*57b0*/  IADD3 R150, PT, PT, -R150, 0x200, R149 ;  /* 0x0000020096967810 */ /* 0x000fc40007ffe195 */
[----:B------:R-:W-:Y:S01]  /*57c0*/  IADD3 R149, PT, PT, -R148, 0x200, R149 ;  /* 0x0000020094957810 */ /* 0x000fe20007ffe195 */
[----:B------:R-:W-:Y:S01]  /*57d0*/  IMAD.U32 R151, RZ, RZ, UR4 ;  /* 0x00000004ff977e24 */ /* 0x000fe2000f8e00ff */
[----:B------:R-:W1:Y:S01]  /*57e0*/  LDCU.64 UR56, c[0x0][0x888] ;  /* 0x00011100ff3877ac */ /* 0x000e620008000a00 */
[----:B------:R-:W-:Y:S01]  /*57f0*/  IMAD.IADD R148, R150, 0x1, -R148 ;  /* 0x0000000196947824 */ /* 0x000fe200078e0a94 */
[----:B------:R-:W1:Y:S01]  /*5800*/  LDCU.64 UR40, c[0x0][0xb28] ;  /* 0x00016500ff2877ac */ /* 0x000e620008000a00 */
[----:B------:R-:W1:Y:S01]  /*5810*/  LDCU.128 UR48, c[0x0][0xb10] ;  /* 0x00016200ff3077ac */ /* 0x000e620008000c00 */
[----:B------:R-:W1:Y:S01]  /*5820*/  LDCU UR52, c[0x0][0x374] ;  /* 0x00006e80ff3477ac */ /* 0x000e620008000800 */
[----:B------:R-:W-:Y:S01]  /*5830*/  UIADD3 UR58, UPT, UPT, UR44, 0x200, URZ ;  /* 0x000002002c3a7890 */ /* 0x000fe2000fffe0ff */
[----:B--234-:R-:W-:-:S11]  /*5840*/  IMAD.IADD R69, R0, 0x1, R69 ;  /* 0x0000000100457824 */ /* 0x01cfd600078e0245 */
.L_x_119:
[----:B------:R-:W-:Y:S02]  /*5850*/  LEA R3, R144, UR44, 0x3 ;  /* 0x0000002c90037c11 */ /* 0x000fe4000f8e18ff */
[----:B------:R-:W-:Y:S02]  /*5860*/  SHF.L.U32 R0, R146, 0x1f, RZ ;  /* 0x0000001f92007819 */ /* 0x000fe400000006ff */
[----:B------:R-:W-:Y:S02]  /*5870*/  LEA R4, R144, UR44, 0x4 ;  /* 0x0000002c90047c11 */ /* 0x000fe4000f8e20ff */
[----:B--2---:R-:W2:Y:S02]  /*5880*/  SYNCS.PHASECHK.TRANS64.TRYWAIT P0, [R3+URZ+0xc0], R0 ;  /* 0x0000c000030075a7 */ /* 0x004ea400080011ff */
[----:B-12---:R-:W-:Y:S05]  /*5890*/  @!P0 BRA `(.L_x_102) ;  /* 0x0000002c00988947 */ /* 0x006fea0003800000 */
.L_x_166:
        /* <DEDUP_REMOVED lines=11> */
[----:B------:R-:W-:Y:S01]  /*5950*/  PLOP3.LUT P0, PT, PT, PT, UP1, 0x80, 0x8 ;  /* 0x000000000008781c */ /* 0x000fe20003f0f018 */
[----:B------:R-:W-:Y:S11]  /*5960*/  UP2UR UR47, UPR, URZ, 0x2 ;  /* 0x00000002ff2f7883 */ /* 0x000ff60008000000 */
[----:B------:R-:W-:Y:S01]  /*5970*/  @!UPT UIADD3 URZ, UPT, UPT, URZ, URZ, URZ ;  /* 0x000000fffffff290 */ /* 0x000fe2000fffe0ff */
[----:B--2---:R-:W-:Y:S02]  /*5980*/  @P0 SHF.R.U32.HI R0, RZ, 0x10, R5 ;  /* 0x00000010ff000819 */ /* 0x004fe40000011605 */
        /* <DEDUP_REMOVED lines=12> */
[----:B-1----:R-:W-:Y:S02]  /*5a50*/  UIMAD.WIDE.U32 UR4, UR52, UR51, URZ ;  /* 0x00000033340472a5 */ /* 0x002fe4000f8e00ff */
[----:B------:R-:W-:Y:S02]  /*5a60*/  UIMAD.WIDE.U32 UR6, UR53, UR48, URZ ;  /* 0x00000030350672a5 */ /* 0x000fe4000f8e00ff */
[----:B------:R-:W-:Y:S02]  /*5a70*/  UISETP.NE.AND UP0, UPT, UR50, 0x1, UPT ;  /* 0x000000013200788c */ /* 0x000fe4000bf05270 */
[----:B------:R-:W-:Y:S02]  /*5a80*/  UIMAD.WIDE.U32 UR8, UR37, UR51, URZ ;  /* 0x00000033250872a5 */ /* 0x000fe4000f8e00ff */
[----:B------:R-:W-:Y:S02]  /*5a90*/  UIMAD.WIDE.U32 UR10, UR38, UR48, URZ ;  /* 0x00000030260a72a5 */ /* 0x000fe4000f8e00ff */
[----:B------:R-:W-:Y:S02]  /*5aa0*/  UISETP.NE.AND UP1, UPT, UR43, 0x1, UPT ;  /* 0x000000012b00788c */ /* 0x000fe4000bf25270 */
[----:B------:R-:W-:Y:S01]  /*5ab0*/  UISETP.NE.AND UP2, UPT, UR42, 0x1, UPT ;  /* 0x000000012a00788c */ /* 0x000fe2000bf45270 */
[----:B------:R-:W-:Y:S02]  /*5ac0*/  UMOV UR4, UR5 ;  /* 0x0000000500047c82 */ /* 0x000fe40008000000 */
[----:B------:R-:W-:Y:S03]  /*5ad0*/  USHF.R.U32.HI UR5, URZ, UR61, UR4 ;  /* 0x0000003dff057299 */ /* 0x000fe60008011604 */
[----:B------:R-:W-:Y:S02]  /*5ae0*/  UMOV UR4, UR7 ;  /* 0x0000000700047c82 */ /* 0x000fe40008000000 */
[----:B------:R-:W-:Y:S02]  /*5af0*/  USHF.R.U32.HI UR7, URZ, UR49, UR4 ;  /* 0x00000031ff077299 */ /* 0x000fe40008011604 */
[----:B------:R-:W-:Y:S02]  /*5b00*/  USEL UR4, UR52, UR5, !UP0 ;  /* 0x0000000534047287 */ /* 0x000fe4000c000000 */
[----:B------:R-:W-:Y:S01]  /*5b10*/  USEL UR7, UR53, UR7, !UP1 ;  /* 0x0000000735077287 */ /* 0x000fe2000c800000 */
[----:B------:R-:W-:Y:S01]  /*5b20*/  UMOV UR5, UR9 ;  /* 0x0000000900057c82 */ /* 0x000fe20008000000 */
[----:B------:R-:W-:Y:S02]  /*5b30*/  UIMAD.WIDE.U32 UR8, UR4, UR40, URZ ;  /* 0x00000028040872a5 */ /* 0x000fe4000f8e00ff */
[----:B------:R-:W-:Y:S03]  /*5b40*/  USHF.R.U32.HI UR6, URZ, UR61, UR5 ;  /* 0x0000003dff067299 */ /* 0x000fe60008011605 */
[----:B------:R-:W-:Y:S01]  /*5b50*/  UMOV UR5, UR11 ;  /* 0x0000000b00057c82 */ /* 0x000fe20008000000 */
[----:B------:R-:W-:Y:S02]  /*5b60*/  UIMAD.WIDE.U32 UR10, UR7, UR40, URZ ;  /* 0x00000028070a72a5 */ /* 0x000fe4000f8e00ff */
[----:B------:R-:W-:Y:S02]  /*5b70*/  USHF.R.U32.HI UR12, URZ, UR49, UR5 ;  /* 0x00000031ff0c7299 */ /* 0x000fe40008011605 */
[----:B------:R-:W-:Y:S01]  /*5b80*/  USEL UR6, UR37, UR6, !UP0 ;  /* 0x0000000625067287 */ /* 0x000fe2000c000000 */
[----:B------:R-:W-:Y:S02]  /*5b90*/  UMOV UR5, UR9 ;  /* 0x0000000900057c82 */ /* 0x000fe40008000000 */
[----:B------:R-:W-:Y:S01]  /*5ba0*/  UMOV UR10, UR11 ;  /* 0x0000000b000a7c82 */ /* 0x000fe20008000000 */
[----:B------:R-:W-:Y:S02]  /*5bb0*/  @UP2 USHF.R.U32.HI UR4, URZ, UR41, UR5 ;  /* 0x00000029ff042299 */ /* 0x000fe40008011605 */
[----:B------:R-:W-:Y:S02]  /*5bc0*/  @UP2 USHF.R.U32.HI UR7, URZ, UR41, UR10 ;  /* 0x00000029ff072299 */ /* 0x000fe4000801160a */
[----:B------:R-:W-:Y:S02]  /*5bd0*/  UIMAD UR4, UR42, UR4, URZ ;  /* 0x000000042a0472a4 */ /* 0x000fe4000f8e02ff */
[----:B------:R-:W-:Y:S02]  /*5be0*/  UIMAD.WIDE.U32 UR10, UR6, UR40, URZ ;  /* 0x00000028060a72a5 */ /* 0x000fe4000f8e00ff */
[----:B------:R-:W-:Y:S02]  /*5bf0*/  USEL UR5, UR38, UR12, !UP1 ;  /* 0x0000000c26057287 */ /* 0x000fe4000c800000 */
[----:B------:R-:W-:Y:S02]  /*5c00*/  UIMAD UR8, UR42, UR7, URZ ;  /* 0x000000072a0872a4 */ /* 0x000fe4000f8e02ff */
[----:B------:R-:W-:Y:S03]  /*5c10*/  UISETP.GE.AND UP0, UPT, UR6, UR4, UPT ;  /* 0x000000040600728c */ /* 0x000fe6000bf06270 */
[----:B------:R-:W-:Y:S01]  /*5c20*/  UMOV UR4, UR11 ;  /* 0x0000000b00047c82 */ /* 0x000fe20008000000 */
[----:B------:R-:W-:Y:S02]  /*5c30*/  UISETP.GE.OR UP0, UPT, UR5, UR8, UP0 ;  /* 0x000000080500728c */ /* 0x000fe40008706670 */
[----:B------:R-:W-:Y:S02]  /*5c40*/  USHF.R.U32.HI UR4, URZ, UR41, UR4 ;  /* 0x00000029ff047299 */ /* 0x000fe40008011604 */
[----:B------:R-:W-:Y:S02]  /*5c50*/  UIMAD.WIDE.U32 UR8, UR5, UR40, URZ ;  /* 0x00000028050872a5 */ /* 0x000fe4000f8e00ff */
[----:B------:R-:W-:Y:S02]  /*5c60*/  USEL UR11, UR6, UR4, !UP2 ;  /* 0x00000004060b7287 */ /* 0x000fe4000d000000 */
[----:B------:R-:W-:Y:S02]  /*5c70*/  UIADD3 UR8, UPT, UPT, -UR5, URZ, URZ ;  /* 0x000000ff05087290 */ /* 0x000fe4000fffe1ff */
[----:B------:R-:W-:Y:S01]  /*5c80*/  UIADD3 UR10, UPT, UPT, -UR11, URZ, URZ ;  /* 0x000000ff0b0a7290 */ /* 0x000fe2000fffe1ff */
[----:B------:R-:W-:Y:S01]  /*5c90*/  @!UP0 UMOV UR4, UR9 ;  /* 0x0000000900048c82 */ /* 0x000fe20008000000 */
[----:B------:R-:W-:Y:S02]  /*5ca0*/  UIADD3 UR9, UPT, UPT, -UR6, URZ, URZ ;  /* 0x000000ff06097290 */ /* 0x000fe4000fffe1ff */
[----:B------:R-:W-:Y:S02]  /*5cb0*/  @!UP0 USHF.R.U32.HI UR4, URZ, UR41, UR4 ;  /* 0x00000029ff048299 */ /* 0x000fe40008011604 */
[----:B------:R-:W-:Y:S02]  /*5cc0*/  UIMAD UR10, UR42, UR10, UR6 ;  /* 0x0000000a2a0a72a4 */ /* 0x000fe4000f8e0206 */
[----:B------:R-:W-:Y:S04]  /*5cd0*/  @!UP0 USEL UR4, UR5, UR4, !UP2 ;  /* 0x0000000405048287 */ /* 0x000fe8000d000000 */
[----:B------:R-:W-:Y:S02]  /*5ce0*/  @!UP0 UIMAD UR10, UR7, UR10, UR4 ;  /* 0x0000000a070a82a4 */ /* 0x000fe4000f8e0204 */
[----:B------:R-:W-:Y:S02]  /*5cf0*/  @!UP0 UIADD3 UR11, UPT, UPT, UR11, -UR4, URZ ;  /* 0x800000040b0b8290 */ /* 0x000fe4000fffe0ff */
[----:B------:R-:W-:Y:S02]  /*5d00*/  UIMAD UR7, UR43, UR8, UR38 ;  /* 0x000000082b0772a4 */ /* 0x000fe4000f8e0226 */
[----:B------:R-:W-:Y:S02]  /*5d10*/  @!UP0 UIMAD UR6, UR11, UR42, UR5 ;  /* 0x0000002a0b0682a4 */ /* 0x000fe4000f8e0205 */
[----:B------:R-:W-:Y:S01]  /*5d20*/  UIMAD UR4, UR50, UR9, UR37 ;  /* 0x00000009320472a4 */ /* 0x000fe2000f8e0225 */
[----:B------:R-:W-:Y:S02]  /*5d30*/  @!UP0 UMOV UR5, UR10 ;  /* 0x0000000a00058c82 */ /* 0x000fe40008000000 */
[----:B------:R-:W-:Y:S02]  /*5d40*/  UIMAD UR38, UR5, UR43, UR7 ;  /* 0x0000002b052672a4 */ /* 0x000fe4000f8e0207 */
[----:B------:R-:W-:Y:S11]  /*5d50*/  UIMAD UR37, UR6, UR50, UR4 ;  /* 0x00000032062572a4 */ /* 0x000ff6000f8e0204 */
[----:B------:R-:W-:Y:S01]  /*5d60*/  @!UPT UIADD3 URZ, UPT, UPT, URZ, URZ, URZ ;  /* 0x000000fffffff290 */ /* 0x000fe2000fffe0ff */
.L_x_103:
[----:B-1----:R-:W-:Y:S01]  /*5d70*/  UISETP.NE.AND UP0, UPT, UR39, 0x1, UPT ;  /* 0x000000012700788c */ /* 0x002fe2000bf05270 */
[----:B------:R-:W-:Y:S10]  /*5d80*/  IADD3 R144, PT, PT, R144, 0x1, RZ ;  /* 0x0000000190907810 */ /* 0x000ff40007ffe0ff */
[----:B------:R-:W1:Y:S01]  /*5d90*/  @!UP0 LDCU.128 UR12, c[0x0][0xb10] ;  /* 0x00016200ff0c87ac */ /* 0x000e620008000c00 */
[----:B------:R-:W3:Y:S01]  /*5da0*/  @!UP0 LDCU UR5, c[0x0][0xb0c] ;  /* 0x00016180ff0587ac */ /* 0x000ee20008000800 */
[----:B------:R-:W4:Y:S01]  /*5db0*/  @!UP0 LDCU UR10, c[0x0][0xb20] ;  /* 0x00016400ff0a87ac */ /* 0x000f220008000800 */
[----:B-1----:R-:W-:Y:S02]  /*5dc0*/  UIMAD.WIDE.U32 UR8, UR38, UR12, URZ ;  /* 0x0000000c260872a5 */ /* 0x002fe4000f8e00ff */
[----:B------:R-:W-:Y:S02]  /*5dd0*/  UIMAD.WIDE.U32 UR6, UR37, UR15, URZ ;  /* 0x0000000f250672a5 */ /* 0x000fe4000f8e00ff */
[----:B------:R-:W-:Y:S03]  /*5de0*/  @!UP0 UISETP.NE.AND UP1, UPT, UR14, 0x1, UPT ;  /* 0x000000010e00888c */ /* 0x000fe6000bf25270 */
[----:B------:R-:W-:Y:S01]  /*5df0*/  @!UP0 UMOV UR4, UR9 ;  /* 0x0000000900048c82 */ /* 0x000fe20008000000 */
[----:B---3--:R-:W-:Y:S02]  /*5e00*/  @!UP0 UISETP.NE.AND UP2, UPT, UR5, 0x1, UPT ;  /* 0x000000010500888c */ /* 0x008fe4000bf45270 */
[----:B------:R-:W-:Y:S01]  /*5e10*/  @!UP0 USHF.R.U32.HI UR4, URZ, UR13, UR4 ;  /* 0x0000000dff048299 */ /* 0x000fe20008011604 */
[----:B------:R-:W-:Y:S02]  /*5e20*/  @!UP0 UMOV UR6, UR7 ;  /* 0x0000000700068c82 */ /* 0x000fe40008000000 */
[----:B----4-:R-:W-:Y:S02]  /*5e30*/  @!UP0 USHF.R.U32.HI UR6, URZ, UR10, UR6 ;  /* 0x0000000aff068299 */ /* 0x010fe40008011606 */
[----:B------:R-:W-:Y:S02]  /*5e40*/  @!UP0 USEL UR7, UR38, UR4, !UP2 ;  /* 0x0000000426078287 */ /* 0x000fe4000d000000 */
[----:B------:R-:W-:Y:S04]  /*5e50*/  @!UP0 USEL UR6, UR37, UR6, !UP1 ;  /* 0x0000000625068287 */ /* 0x000fe8000c800000 */
[----:B------:R-:W-:Y:S02]  /*5e60*/  @!UP0 UIADD3 UR4, UPT, UPT, -UR7, UR6, URZ ;  /* 0x0000000607048290 */ /* 0x000fe4000fffe1ff */
[----:B------:R-:W-:Y:S02]  /*5e70*/  @!UP0 UIADD3 UR6, UPT, UPT, UR7, -UR6, URZ ;  /* 0x8000000607068290 */ /* 0x000fe4000fffe0ff */
[----:B------:R-:W-:Y:S02]  /*5e80*/  @!UP0 UIMAD UR38, UR4, UR5, UR38 ;  /* 0x00000005042682a4 */ /* 0x000fe4000f8e0226 */
[----:B------:R-:W-:Y:S02]  /*5e90*/  @!UP0 UIMAD UR37, UR6, UR14, UR37 ;  /* 0x0000000e062582a4 */ /* 0x000fe4000f8e0225 */
[----:B------:R-:W-:Y:S09]  /*5ea0*/  ULOP3.LUT UP0, URZ, UR58, 0x1b0, URZ, 0xc0, !UPT ;  /* 0x000001b03aff7892 */ /* 0x000ff2000f80c0ff */
[----:B------:R-:W-:Y:S05]  /*5eb0*/  BRA.U !UP0, `(.L_x_104) ;  /* 0x0000000108407547 */ /* 0x000fea000b800000 */
[----:B------:R-:W1:Y:S01]  /*5ec0*/  LDCU.64 UR8, c[0x4][0x80] ;  /* 0x01001000ff0877ac */ /* 0x000e620008000a00 */
[----:B------:R-:W-:Y:S01]  /*5ed0*/  MOV R3, 0x0 ;  /* 0x0000000000037802 */ /* 0x000fe20000000f00 */
[----:B------:R-:W-:Y:S02]  /*5ee0*/  HFMA2 R12, -RZ, RZ, 0, 5.9604644775390625e-08 ;  /* 0x00000001ff0c7431 */ /* 0x000fe400000001ff */
[----:B------:R-:W-:Y:S02]  /*5ef0*/  IMAD.MOV.U32 R8, RZ, RZ, 0x70 ;  /* 0x00000070ff087424 */ /* 0x000fe400078e00ff */
[----:B------:R-:W-:Y:S01]  /*5f00*/  IMAD.MOV.U32 R13, RZ, RZ, RZ ;  /* 0x000000ffff0d7224 */ /* 0x000fe200078e00ff */
[----:B------:R-:W3:Y:S01]  /*5f10*/  LDCU.64 UR6, c[0x4][0x88] ;  /* 0x01001100ff0677ac */ /* 0x000ee20008000a00 */
[----:B------:R-:W4:Y:S01]  /*5f20*/  LDC.64 R2, c[0x4][R3] ;  /* 0x0100000003027b82 */ /* 0x000f220000000a00 */
[----:B------:R-:W2:Y:S01]  /*5f30*/  LDCU.64 UR4, c[0x4][0x8] ;  /* 0x01000100ff0477ac */ /* 0x000ea20008000a00 */
[----:B-1----:R-:W-:Y:S01]  /*5f40*/  MOV R5, UR9 ;  /* 0x0000000900057c02 */ /* 0x002fe20008000f00 */
[----:B------:R-:W-:Y:S01]  /*5f50*/  IMAD.U32 R4, RZ, RZ, UR8 ;  /* 0x00000008ff047e24 */ /* 0x000fe2000f8e00ff */
[----:B---3--:R-:W-:Y:S01]  /*5f60*/  MOV R7, UR7 ;  /* 0x0000000700077c02 */ /* 0x008fe20008000f00 */
[----:B------:R-:W-:Y:S01]  /*5f70*/  IMAD.U32 R6, RZ, RZ, UR6 ;  /* 0x00000006ff067e24 */ /* 0x000fe2000f8e00ff */
[----:B--2---:R-:W-:Y:S01]  /*5f80*/  MOV R11, UR5 ;  /* 0x00000005000b7c02 */ /* 0x004fe20008000f00 */
[----:B------:R-:W-:Y:S02]  /*5f90*/  IMAD.U32 R10, RZ, RZ, UR4 ;  /* 0x00000004ff0a7e24 */ /* 0x000fe4000f8e00ff */
[----:B------:R-:W-:Y:S07]  /*5fa0*/  LEPC R20, `(.L_x_104) ;  /* 0x000000001014794e */ /* 0x000fee0000000000 */
[----:B----45:R-:W-:Y:S05]  /*5fb0*/  CALL.ABS.NOINC R2 ;  /* 0x0000000002007343 */ /* 0x030fea0003c00000 */
.L_x_104:
[----:B------:R-:W-:Y:S01]  /*5fc0*/  LOP3.LUT P0, RZ, R151, 0x1b0, RZ, 0xc0, !PT ;  /* 0x000001b097ff7812 */ /* 0x000fe2000780c0ff */
[----:B------:R-:W-:Y:S11]  /*5fd0*/  BSSY.RECONVERGENT B6, `(.L_x_105) ;  /* 0x0000013000067945 */ /* 0x000ff60003800200 */
[----:B------:R-:W-:Y:S01]  /*5fe0*/  @!UPT UIADD3 URZ, UPT, UPT, URZ, URZ, URZ ;  /* 0x000000fffffff290 */ /* 0x000fe2000fffe0ff */
[----:B------:R-:W-:Y:S05]  /*5ff0*/  @!P0 BRA `(.L_x_106) ;  /* 0x0000000000408947 */ /* 0x000fea0003800000 */
        /* <DEDUP_REMOVED lines=16> */
.L_x_106:
[----:B------:R-:W-:Y:S05]  /*6100*/  BSYNC.RECONVERGENT B6 ;  /* 0x0000000000067941 */ /* 0x000fea0003800200 */
.L_x_105:
[----:B------:R-:W-:Y:S01]  /*6110*/  ISETP.NE.U32.AND P3, PT, R138, RZ, PT ;  /* 0x000000ff8a00720c */ /* 0x000fe20003f65070 */
[----:B------:R-:W-:Y:S01]  /*6120*/  UISETP.NE.AND UP1, UPT, UR60, URZ, UPT ;  /* 0x000000ff3c00728c */ /* 0x000fe2000bf25270 */
[----:B------:R-:W-:Y:S02]  /*6130*/  ISETP.NE.U32.AND P4, PT, R134, RZ, PT ;  /* 0x000000ff8600720c */ /* 0x000fe40003f85070 */
[----:B------:R-:W-:Y:S02]  /*6140*/  ISETP.NE.AND.EX P3, PT, R139, RZ, PT, P3 ;  /* 0x000000ff8b00720c */ /* 0x000fe40003f65330 */
[----:B------:R-:W-:Y:S02]  /*6150*/  PLOP3.LUT P1, PT, PT, PT, PT, 0x8, 0x80 ;  /* 0x000000000080781c */ /* 0x000fe40003f2e170 */
[----:B------:R-:W-:Y:S02]  /*6160*/  PLOP3.LUT P0, PT, PT, PT, UP1, 0x80, 0x8 ;  /* 0x000000000008781c */ /* 0x000fe40003f0f018 */
[----:B------:R-:W-:Y:S02]  /*6170*/  ISETP.NE.AND.EX P4, PT, R135, RZ, PT, P4 ;  /* 0x000000ff8700720c */ /* 0x000fe40003f85340 */
[----:B------:R-:W1:Y:S09]  /*6180*/  @UP1 LDCU.64 UR4, c[0x0][0x888] ;  /* 0x00011100ff0417ac */ /* 0x000e720008000a00 */
[----:B------:R-:W-:Y:S01]  /*6190*/  @P0 PLOP3.LUT P1, PT, P3, PT, PT, 0x80, 0x8 ;  /* 0x000000000008081c */ /* 0x000fe20001f2f070 */
[----:B-1----:R-:W-:Y:S04]  /*61a0*/  @UP1 UISETP.NE.U32.AND UP0, UPT, UR4, URZ, UPT ;  /* 0x000000ff0400128c */ /* 0x002fe8000bf05070 */
[----:B------:R-:W-:Y:S04]  /*61b0*/  @UP1 UISETP.NE.AND.EX UP0, UPT, UR5, URZ, UPT, UP0 ;  /* 0x000000ff0500128c */ /* 0x000fe8000bf05300 */
[----:B------:R-:W-:Y:S01]  /*61c0*/  @UP1 USEL UR4, URZ, 0xffffffff, UP0 ;  /* 0xffffffffff041887 */ /* 0x000fe20008000000 */
[----:B------:R-:W-:Y:S11]  /*61d0*/  @!P3 BRA `(.L_x_107) ;  /* 0x000000000030b947 */ /* 0x000ff60003800000 */
[----:B------:R-:W-:Y:S01]  /*61e0*/  ISETP.NE.U32.AND P2, PT, R136, RZ, PT ;  /* 0x000000ff8800720c */ /* 0x000fe20003f45070 */
[----:B------:R-:W1:Y:S01]  /*61f0*/  LDCU.64 UR6, c[0x0][0x358] ;  /* 0x00006b00ff0677ac */ /* 0x000e620008000a00 */
[----:B------:R-:W-:Y:S02]  /*6200*/  IMAD.MOV.U32 R141, RZ, RZ, 0x1 ;  /* 0x00000001ff8d7424 */ /* 0x000fe400078e00ff */
[----:B------:R-:W-:Y:S11]  /*6210*/  ISETP.NE.AND.EX P2, PT, R137, RZ, PT, P2 ;  /* 0x000000ff8900720c */ /* 0x000ff60003f45320 */
[----:B------:R-:W-:Y:S02]  /*6220*/  @!UPT UIADD3 URZ, UPT, UPT, URZ, URZ, URZ ;  /* 0x000000fffffff290 */ /* 0x000fe4000fffe0ff */
[----:B------:R-:W3:Y:S01]  /*6230*/  @P2 LDC.64 R2, c[0x0][0x888] ;  /* 0x00022200ff022b82 */ /* 0x000ee20000000a00 */
[----:B--2---:R-:W-:Y:S04]  /*6240*/  @P2 IMAD R0, R138, UR36, RZ ;  /* 0x000000248a002c24 */ /* 0x004fe8000f8e02ff */
[----:B---3--:R-:W-:Y:S04]  /*6250*/  @P2 IMAD.WIDE R2, R0, 0x4, R2 ;  /* 0x0000000400022825 */ /* 0x008fe800078e0202 */
[----:B------:R-:W-:Y:S01]  /*6260*/  HFMA2 R0, -RZ, RZ, 0, 5.9604644775390625e-08 ;  /* 0x00000001ff007431 */ /* 0x000fe200000001ff */
[----:B-1---5:R1:W5:Y:S04]  /*6270*/  @P2 LDG.E R71, desc[UR6][R2.64] ;  /* 0x0000000602472981 */ /* 0x022368000c1e1900 */
[----:B------:R-:W-:Y:S01]  /*6280*/  @!P2 PRMT R141, R0, 0x7610, R141 ;  /* 0x00007610008da816 */ /* 0x000fe2000000008d */
[----:B-1----:R-:W3:Y:S06]  /*6290*/  @!P2 LDC R71, c[0x0][0x880] ;  /* 0x00022000ff47ab82 */ /* 0x002eec0000000800 */
.L_x_107:
[----:B------:R-:W-:Y:S05]  /*62a0*/  @!P4 BRA `(.L_x_108) ;  /* 0x000000000024c947 */ /* 0x000fea0003800000 */
[----:B------:R-:W-:Y:S01]  /*62b0*/  ISETP.NE.U32.AND P2, PT, R132, RZ, PT ;  /* 0x000000ff8400720c */ /* 0x000fe20003f45070 */
[----:B------:R-:W1:Y:S03]  /*62c0*/  LDCU.64 UR6, c[0x0][0x358] ;  /* 0x00006b00ff0677ac */ /* 0x000e660008000a00 */
[----:B------:R-:W-:Y:S11]  /*62d0*/  ISETP.NE.AND.EX P2, PT, R133, RZ, PT, P2 ;  /* 0x000000ff8500720c */ /* 0x000ff60003f45320 */
[----:B------:R-:W-:Y:S02]  /*62e0*/  @!UPT UIADD3 URZ, UPT, UPT, URZ, URZ, URZ ;  /* 0x000000fffffff290 */ /* 0x000fe4000fffe0ff */
[----:B------:R-:W4:Y:S01]  /*62f0*/  @P2 LDC.64 R2, c[0x0][0x8a8] ;  /* 0x00022a00ff022b82 */ /* 0x000f220000000a00 */
[----:B--2---:R-:W-:Y:S04]  /*6300*/  @P2 IMAD R0, R134, UR36, RZ ;  /* 0x0000002486002c24 */ /* 0x004fe8000f8e02ff */
[----:B----4-:R-:W-:Y:S05]  /*6310*/  @P2 IMAD.WIDE R2, R0, 0x4, R2 ;  /* 0x0000000400022825 */ /* 0x010fea00078e0202 */
[----:B-1---5:R1:W5:Y:S02]  /*6320*/  @P2 LDG.E R70, desc[UR6][R2.64] ;  /* 0x0000000602462981 */ /* 0x022364000c1e1900 */
[----:B-1----:R-:W4:Y:S02]  /*6330*/  @!P2 LDC R70, c[0x0][0x8a0] ;  /* 0x00022800ff46ab82 */ /* 0x002f240000000800 */
.L_x_108:
[----:B---3-5:R-:W-:Y:S01]  /*6340*/  @P0 FSETP.NEU.AND P4, PT, R71, RZ, PT ;  /* 0x000000ff4700020b */ /* 0x028fe20003f8d000 */
[----:B--2---:R-:W-:Y:S01]  /*6350*/  IMAD.U32 R0, RZ, RZ, UR4 ;  /* 0x00000004ff007e24 */ /* 0x004fe2000f8e00ff */
[----:B------:R-:W-:Y:S01]  /*6360*/  @P0 LOP3.LUT P2, RZ, R141, 0xff, RZ, 0xc0, !PT ;  /* 0x000000ff8dff0812 */ /* 0x000fe2000784c0ff */
[----:B------:R-:W-:Y:S01]  /*6370*/  BSSY B1, `(.L_x_109) ;  /* 0x000003e000017945 */ /* 0x000fe20003800000 */
[----:B------:R-:W-:Y:S02]  /*6380*/  @P0 SEL R2, RZ, 0xffffffff, P4 ;  /* 0xffffffffff020807 */ /* 0x000fe40002000000 */
[----:B------:R-:W-:Y:S02]  /*6390*/  CS2R R18, SRZ ;  /* 0x0000000000127805 */ /* 0x000fe4000001ff00 */
[----:B------:R-:W-:Y:S02]  /*63a0*/  LEA R143, R68, UR44, 0x3 ;  /* 0x0000002c448f7c11 */ /* 0x000fe4000f8e18ff */
[----:B------:R-:W-:Y:S02]  /*63b0*/  CS2R R16, SRZ ;  /* 0x0000000000107805 */ /* 0x000fe4000001ff00 */
[----:B------:R-:W-:Y:S02]  /*63c0*/  @P1 SEL R2, R0, R2, !P2 ;  /* 0x0000000200021207 */ /* 0x000fe40005000000 */
[----:B------:R-:W-:Y:S02]  /*63d0*/  CS2R R26, SRZ ;  /* 0x00000000001a7805 */ /* 0x000fe4000001ff00 */
[----:B------:R-:W-:Y:S02]  /*63e0*/  SHF.L.U32 R4, R147, 0x1f, RZ ;  /* 0x0000001f93047819 */ /* 0x000fe400000006ff */
[----:B------:R-:W-:Y:S02]  /*63f0*/  CS2R R24, SRZ ;  /* 0x0000000000187805 */ /* 0x000fe4000001ff00 */
[----:B------:R-:W-:Y:S02]  /*6400*/  @P0 LOP3.LUT R2, R2, 0x1, RZ, 0xc0, !PT ;  /* 0x0000000102020812 */ /* 0x000fe400078ec0ff */
[----:B------:R-:W-:Y:S02]  /*6410*/  CS2R R30, SRZ ;  /* 0x00000000001e7805 */ /* 0x000fe4000001ff00 */
[----:B------:R-:W-:Y:S02]  /*6420*/  PLOP3.LUT P5, PT, PT, PT, PT, 0x8, 0x80 ;  /* 0x000000000080781c */ /* 0x000fe40003fae170 */
[----:B------:R-:W-:Y:S02]  /*6430*/  CS2R R28, SRZ ;  /* 0x00000000001c7805 */ /* 0x000fe4000001ff00 */
[----:B------:R-:W-:Y:S01]  /*6440*/  ISETP.NE.U32.OR P1, PT, R2, 0x1, !P0 ;  /* 0x000000010200780c */ /* 0x000fe20004725470 */
[----:B------:R-:W-:Y:S01]  /*6450*/  IMAD R2, R68, 0x40, R69 ;  /* 0x0000004044027824 */ /* 0x000fe200078e0245 */
[----:B------:R-:W-:Y:S02]  /*6460*/  CS2R R34, SRZ ;  /* 0x0000000000227805 */ /* 0x000fe4000001ff00 */
[----:B------:R-:W-:Y:S09]  /*6470*/  CS2R R32, SRZ ;  /* 0x0000000000207805 */ /* 0x000ff2000001ff00 */
[----:B------:R-:W-:Y:S04]  /*6480*/  @P1 SHF.L.U32 R0, R145, 0x1f, RZ ;  /* 0x0000001f91001819 */ /* 0x000fe800000006ff */
[----:B------:R-:W1:Y:S01]  /*6490*/  @P1 SYNCS.PHASECHK.TRANS64.TRYWAIT P0, [UR44+0xa0], R0 ;  /* 0x0000a000ff0015a7 */ /* 0x000e62000800112c */
[----:B------:R2:W3:Y:S01]  /*64a0*/  SYNCS.PHASECHK.TRANS64.TRYWAIT P4, [R143+URZ+0xe0], R4 ;  /* 0x0000e0048f0075a7 */ /* 0x0004e200080811ff */
[----:B-1----:R-:W-:Y:S01]  /*64b0*/  @P1 PLOP3.LUT P5, PT, P0, PT, PT, 0x8, 0x80 ;  /* 0x000000000080181c */ /* 0x002fe200007ae170 */
[----:B------:R-:W-:Y:S01]  /*64c0*/  @!UPT UIADD3 URZ, UPT, UPT, URZ, URZ, URZ ;  /* 0x000000fffffff290 */ /* 0x000fe2000fffe0ff */
[----:B--23--:R-:W-:Y:S11]  /*64d0*/  @!P1 BRA `(.L_x_110) ;  /* 0x00000000009c9947 */ /* 0x00cff60003800000 */
[----:B------:R-:W-:Y:S01]  /*64e0*/  ISETP.NE.U32.AND P0, PT, RZ, UR56, PT ;  /* 0x00000038ff007c0c */ /* 0x000fe2000bf05070 */
[----:B------:R-:W-:Y:S01]  /*64f0*/  BSSY B0, `(.L_x_111) ;  /* 0x0000016000007945 */ /* 0x000fe20003800000 */
[----:B------:R-:W-:Y:S02]  /*6500*/  FSETP.NEU.AND P2, PT, R71, RZ, PT ;  /* 0x000000ff4700720b */ /* 0x000fe40003f4d000 */
[----:B------:R-:W-:Y:S02]  /*6510*/  CS2R R34, SRZ ;  /* 0x0000000000227805 */ /* 0x000fe4000001ff00 */
[----:B------:R-:W-:Y:S02]  /*6520*/  ISETP.NE.AND.EX P0, PT, RZ, UR57, PT, P0 ;  /* 0x00000039ff007c0c */ /* 0x000fe4000bf05300 */
[----:B------:R-:W-:Y:S02]  /*6530*/  CS2R R32, SRZ ;  /* 0x0000000000207805 */ /* 0x000fe4000001ff00 */
[----:B------:R-:W-:Y:S02]  /*6540*/  LOP3.LUT P1, RZ, R141, 0xff, RZ, 0xc0, !PT ;  /* 0x000000ff8dff7812 */ /* 0x000fe4000782c0ff */
[----:B------:R-:W-:Y:S02]  /*6550*/  CS2R R30, SRZ ;  /* 0x00000000001e7805 */ /* 0x000fe4000001ff00 */
[----:B------:R-:W-:Y:S02]  /*6560*/  SEL R0, RZ, 0xffffffff, P2 ;  /* 0xffffffffff007807 */ /* 0x000fe40001000000 */
[----:B------:R-:W-:Y:S02]  /*6570*/  CS2R R28, SRZ ;  /* 0x00000000001c7805 */ /* 0x000fe4000001ff00 */
[----:B------:R-:W-:Y:S02]  /*6580*/  SEL R3, RZ, 0xffffffff, P0 ;  /* 0xffffffffff037807 */ /* 0x000fe40000000000 */
[----:B------:R-:W-:Y:S02]  /*6590*/  CS2R R26, SRZ ;  /* 0x00000000001a7805 */ /* 0x000fe4000001ff00 */
[----:B------:R-:W-:Y:S02]  /*65a0*/  CS2R R24, SRZ ;  /* 0x0000000000187805 */ /* 0x000fe4000001ff00 */
[----:B------:R-:W-:Y:S02]  /*65b0*/  CS2R R18, SRZ ;  /* 0x0000000000127805 */ /* 0x000fe4000001ff00 */
[----:B------:R-:W-:Y:S02]  /*65c0*/  @P3 SEL R0, R3, R0, !P1 ;  /* 0x0000000003003207 */ /* 0x000fe40004800000 */
[----:B------:R-:W-:Y:S02]  /*65d0*/  CS2R R16, SRZ ;  /* 0x0000000000107805 */ /* 0x000fe4000001ff00 */
[----:B------:R-:W-:Y:S04]  /*65e0*/  LOP3.LUT R0, R0, 0x1, RZ, 0xc0, !PT ;  /* 0x0000000100007812 */ /* 0x000fe800078ec0ff */
[----:B------:R-:W-:Y:S01]  /*65f0*/  ISETP.NE.U32.AND P0, PT, R0, 0x1, PT ;  /* 0x000000010000780c */ /* 0x000fe20003f05070 */
[----:B------:R-:W-:Y:S01]  /*6600*/  @!UPT UIADD3 URZ, UPT, UPT, URZ, URZ, URZ ;  /* 0x000000fffffff290 */ /* 0x000fe2000fffe0ff */
[----:B------:R-:W-:Y:S11]  /*6610*/  @!P5 BRA `(.L_x_112) ;  /* 0x00000000000cd947 */ /* 0x000ff60003800000 */
[----:B------:R-:W-:Y:S04]  /*6620*/  SHF.L.U32 R3, R145, 0x1f, RZ ;  /* 0x0000001f91037819 */ /* 0x000fe800000006ff */
[----:B------:R-:W1:Y:S02]  /*6630*/  SYNCS.PHASECHK.TRANS64.TRYWAIT P1, [UR44+0xa0], R3 ;  /* 0x0000a003ff0075a7 */ /* 0x000e64000802112c */
[----:B-1----:R-:W-:Y:S05]  /*6640*/  @!P1 BRA `(.L_x_113) ;  /* 0x0000002000409947 */ /* 0x002fea0003800000 */
.L_x_112:
[----:B------:R-:W-:Y:S05]  /*6650*/  BSYNC B0 ;  /* 0x0000000000007941 */ /* 0x000fea0003800000 */
.L_x_111:
[----:B------:R2:W3:Y:S01]  /*6660*/  @P0 LDS.128 R32, [R140+UR44+0x200] ;  /* 0x0002002c8c200984 */ /* 0x0004e20008000c00 */
[----:B------:R-:W5:Y:S01]  /*6670*/  S2UR UR5, SR_CgaCtaId ;  /* 0x00000000000579c3 */ /* 0x000f620000008800 */
[----:B------:R-:W-:Y:S01]  /*6680*/  UIADD3 UR4, UPT, UPT, UR44, 0xa8, URZ ;  /* 0x000000a82c047890 */ /* 0x000fe2000fffe0ff */
[----:B------:R-:W-:Y:S01]  /*6690*/  LOP3.LUT R145, R145, 0x1, RZ, 0x3c, !PT ;  /* 0x0000000191917812 */ /* 0x000fe200078e3cff */
[----:B------:R2:W1:Y:S04]  /*66a0*/  @P0 LDS.128 R28, [R150+0x10] ;  /* 0x00001000961c0984 */ /* 0x0004680000000c00 */
[----:B------:R2:W1:Y:S04]  /*66b0*/  @P0 LDS.128 R24, [R149+0x20] ;  /* 0x0000200095180984 */ /* 0x0004680000000c00 */
[----:B------:R2:W1:Y:S01]  /*66c0*/  @P0 LDS.128 R16, [R148+0x30] ;  /* 0x0000300094100984 */ /* 0x0004620000000c00 */
[----:B------:R-:W-:Y:S01]  /*66d0*/  @!PT LDS RZ, [RZ] ;  /* 0x00000000fffff984 */ /* 0x000fe20000000800 */
[----:B------:R-:W-:Y:S01]  /*66e0*/  @!PT LDS RZ, [RZ] ;  /* 0x00000000fffff984 */ /* 0x000fe20000000800 */
[----:B------:R-:W-:Y:S01]  /*66f0*/  @!PT LDS RZ, [RZ] ;  /* 0x00000000fffff984 */ /* 0x000fe20000000800 */
[----:B------:R-:W-:Y:S01]  /*6700*/  @!PT LDS RZ, [RZ] ;  /* 0x00000000fffff984 */ /* 0x000fe20000000800 */
[----:B------:R4:W-:Y:S06]  /*6710*/  MEMBAR.ALL.CTA ;  /* 0x0000000000007992 */ /* 0x0009ec0000008000 */
[----:B----4-:R-:W4:Y:S01]  /*6720*/  FENCE.VIEW.ASYNC.S ;  /* 0x00000000000073c6 */ /* 0x010f220000000000 */
[----:B-----5:R-:W-:Y:S09]  /*6730*/  UPRMT UR4, UR5, 0x654, UR4 ;  /* 0x0000065405047896 */ /* 0x020ff20008000004 */
[----:B----4-:R-:W-:Y:S03]  /*6740*/  SYNCS.ARRIVE.TRANS64.RED.A1T0 RZ, [UR4], RZ ;  /* 0x000000ffffff79a7 */ /* 0x010fe60008100404 */
.L_x_110:
[----:B------:R-:W-:Y:S05]  /*6750*/  BSYNC B1 ;  /* 0x0000000000017941 */ /* 0x000fea0003800000 */
.L_x_109:
[----:B-1----:R-:W-:Y:S04]  /*6760*/  SHF.R.U32.HI R0, RZ, 0x15, R2 ;  /* 0x00000015ff007819 */ /* 0x002fe80000011602 */
[----:B------:R-:W-:Y:S01]  /*6770*/  LOP3.LUT P0, RZ, R0, 0x3, R142, 0x48, !PT ;  /* 0x0000000300ff7812 */ /* 0x000fe2000780488e */
[----:B------:R-:W-:Y:S01]  /*6780*/  @!UPT UIADD3 URZ, UPT, UPT, URZ, URZ, URZ ;  /* 0x000000fffffff290 */ /* 0x000fe2000fffe0ff */
[----:B------:R-:W-:Y:S11]  /*6790*/  @P4 BRA `(.L_x_114) ;  /* 0x0000000000084947 */ /* 0x000ff60003800000 */
[----:B------:R-:W1:Y:S02]  /*67a0*/  SYNCS.PHASECHK.TRANS64.TRYWAIT P1, [R143+URZ+0xe0], R4 ;  /* 0x0000e0048f0075a7 */ /* 0x000e6400080211ff */
[----:B-1----:R-:W-:Y:S05]  /*67b0*/  @!P1 BRA `(.L_x_115) ;  /* 0x0000001c00fc9947 */ /* 0x002fea0003800000 */
.L_x_114:
[----:B------:R-:W-:Y:S05]  /*67c0*/  @!P0 BRA `(.L_x_116) ;  /* 0x0000000000408947 */ /* 0x000fea0003800000 */
[----:B------:R-:W1:Y:S01]  /*67d0*/  LDCU.64 UR8, c[0x4][0x70] ;  /* 0x01000e00ff0877ac */ /* 0x000e620008000a00 */
[----:B------:R-:W-:Y:S01]  /*67e0*/  MOV R15, 0x0 ;  /* 0x00000000000f7802 */ /* 0x000fe20000000f00 */
[----:B------:R-:W-:Y:S02]  /*67f0*/  HFMA2 R12, -RZ, RZ, 0, 5.9604644775390625e-08 ;  /* 0x00000001ff0c7431 */ /* 0x000fe400000001ff */
[----:B------:R-:W-:Y:S02]  /*6800*/  IMAD.MOV.U32 R8, RZ, RZ, 0x192 ;  /* 0x00000192ff087424 */ /* 0x000fe400078e00ff */
[----:B------:R-:W-:Y:S01]  /*6810*/  IMAD.MOV.U32 R13, RZ, RZ, RZ ;  /* 0x000000ffff0d7224 */ /* 0x000fe200078e00ff */
[----:B------:R-:W5:Y:S01]  /*6820*/  LDCU.64 UR6, c[0x4][0x78] ;  /* 0x01000f00ff0677ac */ /* 0x000f620008000a00 */
[----:B------:R-:W2:Y:S01]  /*6830*/  LDC.64 R14, c[0x4][R15] ;  /* 0x010000000f0e7b82 */ /* 0x000ea20000000a00 */
[----:B------:R-:W3:Y:S01]  /*6840*/  LDCU.64 UR4, c[0x4][0x10] ;  /* 0x01000200ff0477ac */ /* 0x000ee20008000a00 */
[----:B-1----:R-:W-:Y:S01]  /*6850*/  MOV R5, UR9 ;  /* 0x0000000900057c02 */ /* 0x002fe20008000f00 */
[----:B------:R-:W-:Y:S01]  /*6860*/  IMAD.U32 R4, RZ, RZ, UR8 ;  /* 0x00000008ff047e24 */ /* 0x000fe2000f8e00ff */
[----:B-----5:R-:W-:Y:S01]  /*6870*/  MOV R7, UR7 ;  /* 0x0000000700077c02 */ /* 0x020fe20008000f00 */
[----:B------:R-:W-:Y:S01]  /*6880*/  IMAD.U32 R6, RZ, RZ, UR6 ;  /* 0x00000006ff067e24 */ /* 0x000fe2000f8e00ff */
[----:B---3--:R-:W-:Y:S01]  /*6890*/  MOV R11, UR5 ;  /* 0x00000005000b7c02 */ /* 0x008fe20008000f00 */
[----:B------:R-:W-:Y:S02]  /*68a0*/  IMAD.U32 R10, RZ, RZ, UR4 ;  /* 0x00000004ff0a7e24 */ /* 0x000fe4000f8e00ff */
[----:B------:R-:W-:Y:S07]  /*68b0*/  LEPC R20, `(.L_x_116) ;  /* 0x000000001014794e */ /* 0x000fee0000000000 */
[----:B--2-4-:R-:W-:Y:S05]  /*68c0*/  CALL.ABS.NOINC R14 ;  /* 0x000000000e007343 */ /* 0x014fea0003c00000 */
.L_x_116:
[----:B------:R-:W-:Y:S01]  /*68d0*/  LOP3.LUT P0, RZ, R131, 0x60, RZ, 0xc0, !PT ;  /* 0x0000006083ff7812 */ /* 0x000fe2000780c0ff */
[----:B------:R-:W-:Y:S05]  /*68e0*/  WARPSYNC.ALL ;  /* 0x0000000000007948 */ /* 0x000fea0003800000 */
[----:B------:R-:W-:Y:S01]  /*68f0*/  R2UR UR4, R2 ;  /* 0x00000000020472ca */ /* 0x000fe200000e0000 */
[----:B------:R-:W-:Y:S01]  /*6900*/  BSSY.RECONVERGENT B0, `(.L_x_117) ;  /* 0x000011f000007945 */ /* 0x000fe20003800200 */
[----:B---3--:R-:W-:Y:S02]  /*6910*/  F2FP.F16.E5M2.UNPACK_B R2, R32 ;  /* 0x00000020ff02723e */ /* 0x008fe400020004ff */
[-C--:B------:R-:W-:Y:S02]  /*6920*/  F2FP.F16.E5M2.UNPACK_B R21, R33.reuse ;  /* 0x00000021ff15723e */ /* 0x080fe400020004ff */
[----:B------:R-:W-:Y:S01]  /*6930*/  F2FP.F16.E5M2.UNPACK_B R12, R28 ;  /* 0x0000001cff0c723e */ /* 0x000fe200020004ff */
[----:B------:R-:W-:Y:S01]  /*6940*/  HADD2.F32 R0, -RZ, R2.H0_H0 ;  /* 0x20000002ff007230 */ /* 0x000fe20000004100 */
[----:B------:R-:W-:Y:S01]  /*6950*/  F2FP.F16.E5M2.UNPACK_B R32, R32.H1 ;  /* 0x00000020ff20723e */ /* 0x000fe200030004ff */
[--C-:B------:R-:W-:Y:S01]  /*6960*/  HADD2.F32 R73, -RZ, R21.reuse.H0_H0 ;  /* 0x20000015ff497230 */ /* 0x100fe20000004100 */
[----:B------:R-:W-:Y:S01]  /*6970*/  F2FP.F16.E5M2.UNPACK_B R33, R33.H1 ;  /* 0x00000021ff21723e */ /* 0x000fe200030004ff */
[----:B------:R-:W-:Y:S01]  /*6980*/  HADD2.F32 R74, -RZ, R21.H1_H1 ;  /* 0x30000015ff4a7230 */ /* 0x000fe20000004100 */
[-C--:B------:R-:W-:Y:S01]  /*6990*/  F2FP.F16.E5M2.UNPACK_B R20, R34.reuse ;  /* 0x00000022ff14723e */ /* 0x080fe200020004ff */
[--C-:B------:R-:W-:Y:S01]  /*69a0*/  HADD2.F32 R3, -RZ, R32.reuse.H0_H0 ;  /* 0x20000020ff037230 */ /* 0x100fe20000004100 */
[----:B------:R-:W-:Y:S01]  /*69b0*/  F2FP.F16.E5M2.UNPACK_B R15, R34.H1 ;  /* 0x00000022ff0f723e */ /* 0x000fe200030004ff */
[----:B------:R-:W-:Y:S01]  /*69c0*/  HADD2.F32 R72, -RZ, R32.H1_H1 ;  /* 0x30000020ff487230 */ /* 0x000fe20000004100 */
[-C--:B------:R-:W-:Y:S01]  /*69d0*/  F2FP.F16.E5M2.UNPACK_B R14, R35.reuse ;  /* 0x00000023ff0e723e */ /* 0x080fe200020004ff */
[--C-:B------:R-:W-:Y:S01]  /*69e0*/  HADD2.F32 R75, -RZ, R33.reuse.H0_H0 ;  /* 0x20000021ff4b7230 */ /* 0x100fe20000004100 */
[----:B------:R-:W-:Y:S01]  /*69f0*/  F2FP.F16.E5M2.UNPACK_B R13, R35.H1 ;  /* 0x00000023ff0d723e */ /* 0x000fe200030004ff */
[----:B------:R-:W-:Y:S01]  /*6a00*/  HADD2.F32 R76, -RZ, R33.H1_H1 ;  /* 0x30000021ff4c7230 */ /* 0x000fe20000004100 */
[----:B------:R-:W-:Y:S01]  /*6a10*/  F2FP.F16.E5M2.UNPACK_B R28, R28.H1 ;  /* 0x0000001cff1c723e */ /* 0x000fe200030004ff */
[--C-:B------:R-:W-:Y:S01]  /*6a20*/  HADD2.F32 R77, -RZ, R20.reuse.H0_H0 ;  /* 0x20000014ff4d7230 */ /* 0x100fe20000004100 */
[-C--:B------:R-:W-:Y:S01]  /*6a30*/  F2FP.F16.E5M2.UNPACK_B R11, R29.reuse ;  /* 0x0000001dff0b723e */ /* 0x080fe200020004ff */
        /* <DEDUP_REMOVED lines=43> */
[----:B------:R-:W-:Y:S01]  /*6cf0*/  IADD3 R143, PT, PT, R143, 0x100, RZ ;  /* 0x000001008f8f7810 */ /* 0x000fe20007ffe0ff */
[----:B------:R-:W-:Y:S01]  /*6d00*/  HADD2.F32 R100, -RZ, R6.H1_H1 ;  /* 0x30000006ff647230 */ /* 0x000fe20000004100 */
[----:B------:R-:W-:Y:S01]  /*6d10*/  IADD3 R68, PT, PT, R68, 0x1, RZ ;  /* 0x0000000144447810 */ /* 0x000fe20007ffe0ff */
[--C-:B------:R-:W-:Y:S01]  /*6d20*/  HADD2.F32 R101, -RZ, R5.reuse.H0_H0 ;  /* 0x20000005ff657230 */ /* 0x100fe20000004100 */
[----:B------:R-:W-:Y:S01]  /*6d30*/  LOP3.LUT R143, R143, 0xfefffff8, RZ, 0xc0, !PT ;  /* 0xfefffff88f8f7812 */ /* 0x000fe200078ec0ff */
[----:B------:R-:W-:Y:S02]  /*6d40*/  HADD2.F32 R102, -RZ, R5.H1_H1 ;  /* 0x30000005ff667230 */ /* 0x000fe40000004100 */
[--C-:B------:R-:W-:Y:S02]  /*6d50*/  HADD2.F32 R103, -RZ, R4.reuse.H0_H0 ;  /* 0x20000004ff677230 */ /* 0x100fe40000004100 */
[----:B------:R-:W-:Y:S02]  /*6d60*/  HADD2.F32 R104, -RZ, R4.H1_H1 ;  /* 0x30000004ff687230 */ /* 0x000fe40000004100 */
[----:B------:R-:W1:Y:S01]  /*6d70*/  LDTM.x64 R4, tmem[UR4] ;  /* 0x00000004000479ee */ /* 0x000e620008340000 */
[----:B------:R-:W-:Y:S01]  /*6d80*/  NOP ;  /* 0x0000000000007918 */ /* 0x000fe20000000000 */
[----:B-1----:R1:W-:Y:S01]  /*6d90*/  SYNCS.ARRIVE.TRANS64.RED.A1T0 RZ, [R143+URZ], RZ ;  /* 0x000000ff8fff79a7 */ /* 0x0023e200081004ff */
[----:B------:R-:W-:Y:S02]  /*6da0*/  HADD2.F32 R2, -RZ, R2.H1_H1 ;  /* 0x30000002ff027230 */ /* 0x000fe40000004100 */
[--C-:B------:R-:W-:Y:S02]  /*6db0*/  HADD2.F32 R105, -RZ, R106.reuse.H0_H0 ;  /* 0x2000006aff697230 */ /* 0x100fe40000004100 */
        /* <DEDUP_REMOVED lines=9> */
[C---:B----4-:R-:W-:Y:S01]  /*6e50*/  FMUL R4, R70.reuse, R4 ;  /* 0x0000000446047220 */ /* 0x050fe20000400000 */
[C---:B------:R-:W-:Y:S01]  /*6e60*/  FMUL R5, R70.reuse, R5 ;  /* 0x0000000546057220 */ /* 0x040fe20000400000 */
[C---:B------:R-:W-:Y:S01]  /*6e70*/  FMUL R8, R70.reuse, R8 ;  /* 0x0000000846087220 */ /* 0x040fe20000400000 */
[C---:B------:R-:W-:Y:S01]  /*6e80*/  FMUL R9, R70.reuse, R9 ;  /* 0x0000000946097220 */ /* 0x040fe20000400000 */
[C---:B------:R-:W-:Y:S01]  /*6e90*/  FFMA R4, R71.reuse, R0, R4 ;  /* 0x0000000047047223 */ /* 0x040fe20000000004 */
[C---:B------:R-:W-:Y:S01]  /*6ea0*/  FFMA R5, R71.reuse, R2, R5 ;  /* 0x0000000247057223 */ /* 0x040fe20000000005 */
[C---:B------:R-:W-:Y:S01]  /*6eb0*/  FMUL R12, R70.reuse, R12 ;  /* 0x0000000c460c7220 */ /* 0x040fe20000400000 */
[C---:B------:R-:W-:Y:S01]  /*6ec0*/  FMUL R13, R70.reuse, R13 ;  /* 0x0000000d460d7220 */ /* 0x040fe20000400000 */
[C---:B------:R-:W-:Y:S01]  /*6ed0*/  FMUL R0, R70.reuse, R16 ;  /* 0x0000001046007220 */ /* 0x040fe20000400000 */
[C---:B------:R-:W-:Y:S01]  /*6ee0*/  FMUL R2, R70.reuse, R17 ;  /* 0x0000001146027220 */ /* 0x040fe20000400000 */
[C---:B------:R-:W-:Y:S01]  /*6ef0*/  FMUL R17, R70.reuse, R24 ;  /* 0x0000001846117220 */ /* 0x040fe20000400000 */
[--C-:B------:R-:W-:Y:S02]  /*6f00*/  HADD2.F32 R125, -RZ, R126.reuse.H0_H0 ;  /* 0x2000007eff7d7230 */ /* 0x100fe40000004100 */
[C---:B------:R-:W-:Y:S01]  /*6f10*/  FMUL R6, R70.reuse, R6 ;  /* 0x0000000646067220 */ /* 0x040fe20000400000 */
[----:B------:R-:W-:Y:S02]  /*6f20*/  HADD2.F32 R126, -RZ, R126.H1_H1 ;  /* 0x3000007eff7e7230 */ /* 0x000fe40000004100 */
[C---:B------:R-:W-:Y:S01]  /*6f30*/  FMUL R7, R70.reuse, R7 ;  /* 0x0000000746077220 */ /* 0x040fe20000400000 */
[C---:B------:R-:W-:Y:S01]  /*6f40*/  FMUL R10, R70.reuse, R10 ;  /* 0x0000000a460a7220 */ /* 0x040fe20000400000 */
[C---:B------:R-:W-:Y:S01]  /*6f50*/  FFMA R6, R71.reuse, R3, R6 ;  /* 0x0000000347067223 */ /* 0x040fe20000000006 */
[C---:B------:R-:W-:Y:S01]  /*6f60*/  FMUL R11, R70.reuse, R11 ;  /* 0x0000000b460b7220 */ /* 0x040fe20000400000 */
[C---:B------:R-:W-:Y:S01]  /*6f70*/  FFMA R7, R71.reuse, R72, R7 ;  /* 0x0000004847077223 */ /* 0x040fe20000000007 */
[C---:B------:R-:W-:Y:S01]  /*6f80*/  FFMA R8, R71.reuse, R73, R8 ;  /* 0x0000004947087223 */ /* 0x040fe20000000008 */
[C---:B------:R-:W-:Y:S01]  /*6f90*/  FFMA R9, R71.reuse, R74, R9 ;  /* 0x0000004a47097223 */ /* 0x040fe20000000009 */
[C---:B------:R-:W-:Y:S01]  /*6fa0*/  FFMA R10, R71.reuse, R75, R10 ;  /* 0x0000004b470a7223 */ /* 0x040fe2000000000a */
[C---:B------:R-:W-:Y:S01]  /*6fb0*/  FFMA R11, R71.reuse, R76, R11 ;  /* 0x0000004c470b7223 */ /* 0x040fe2000000000b */
[C---:B------:R-:W-:Y:S01]  /*6fc0*/  FFMA R12, R71.reuse, R77, R12 ;  /* 0x0000004d470c7223 */ /* 0x040fe2000000000c */
[----:B------:R-:W-:Y:S01]  /*6fd0*/  FFMA R13, R71, R78, R13 ;  /* 0x0000004e470d7223 */ /* 0x000fe2000000000d */
[----:B------:R-:W-:Y:S01]  /*6fe0*/  F2FP.SATFINITE.E5M2.F32.PACK_AB_MERGE_C R76, R7, R6, RZ ;  /* 0x00000006074c723e */ /* 0x000fe200048060ff */
[--C-:B------:R-:W-:Y:S02]  /*6ff0*/  HADD2.F32 R74, -RZ, R129.reuse.H0_H0 ;  /* 0x20000081ff4a7230 */ /* 0x100fe40000004100 */
[C---:B------:R-:W-:Y:S01]  /*7000*/  FMUL R7, R70.reuse, R20 ;  /* 0x0000001446077220 */ /* 0x040fe20000400000 */
[----:B------:R-:W-:Y:S01]  /*7010*/  HADD2.F32 R75, -RZ, R129.H1_H1 ;  /* 0x30000081ff4b7230 */ /* 0x000fe20000004100 */
[----:B------:R-:W-:Y:S01]  /*7020*/  F2FP.SATFINITE.E5M2.F32.PACK_AB_MERGE_C R129, R11, R10, RZ ;  /* 0x0000000a0b81723e */ /* 0x000fe200048060ff */
        /* <DEDUP_REMOVED lines=12> */
[----:B------:R-:W-:Y:S01]  /*70f0*/  FFMA R3, R71, R83, R3 ;  /* 0x0000005347037223 */ /* 0x000fe20000000003 */
[C---:B------:R-:W-:Y:S01]  /*7100*/  FMUL R25, R70.reuse, R32 ;  /* 0x0000002046197220 */ /* 0x040fe20000400000 */
[----:B------:R-:W-:Y:S01]  /*7110*/  F2FP.SATFINITE.E5M2.F32.PACK_AB_MERGE_C R14, R15, R14, RZ ;  /* 0x0000000e0f0e723e */ /* 0x000fe200048060ff */
[C---:B------:R-:W-:Y:S01]  /*7120*/  FMUL R6, R70.reuse, R19 ;  /* 0x0000001346067220 */ /* 0x040fe20000400000 */
[C---:B------:R-:W-:Y:S01]  /*7130*/  FMUL R11, R70.reuse, R22 ;  /* 0x00000016460b7220 */ /* 0x040fe20000400000 */
[C---:B------:R-:W-:Y:S01]  /*7140*/  FMUL R22, R70.reuse, R29 ;  /* 0x0000001d46167220 */ /* 0x040fe20000400000 */
[C---:B------:R-:W-:Y:S01]  /*7150*/  FMUL R29, R70.reuse, R36 ;  /* 0x00000024461d7220 */ /* 0x040fe20000400000 */
[C---:B------:R-:W-:Y:S01]  /*7160*/  FFMA R6, R71.reuse, R84, R6 ;  /* 0x0000005447067223 */ /* 0x040fe20000000006 */
[C---:B------:R-:W-:Y:S01]  /*7170*/  FFMA R7, R71.reuse, R85, R7 ;  /* 0x0000005547077223 */ /* 0x040fe20000000007 */
[C---:B------:R-:W-:Y:S01]  /*7180*/  FFMA R10, R71.reuse, R86, R10 ;  /* 0x00000056470a7223 */ /* 0x040fe2000000000a */
[C---:B------:R-:W-:Y:S01]  /*7190*/  FFMA R11, R71.reuse, R87, R11 ;  /* 0x00000057470b7223 */ /* 0x040fe2000000000b */
[----:B------:R-:W-:Y:S01]  /*71a0*/  FMUL R16, R70, R23 ;  /* 0x0000001746107220 */ /* 0x000fe20000400000 */
[----:B------:R-:W-:Y:S01]  /*71b0*/  F2FP.SATFINITE.E5M2.F32.PACK_AB_MERGE_C R3, R6, R3, RZ ;  /* 0x000000030603723e */ /* 0x000fe200048060ff */
        /* <DEDUP_REMOVED lines=10> */
[----:B------:R-:W-:Y:S01]  /*7260*/  FMUL R30, R70, R37 ;  /* 0x00000025461e7220 */ /* 0x000fe20000400000 */
[----:B------:R-:W-:Y:S01]  /*7270*/  F2FP.SATFINITE.E5M2.F32.PACK_AB_MERGE_C R16, R10, R7, R16 ;  /* 0x000000070a10723e */ /* 0x000fe20004806010 */
        /* <DEDUP_REMOVED lines=23> */
[----:B------:R-:W-:Y:S01]  /*73f0*/  FFMA R31, R71, R103, R31 ;  /* 0x00000067471f7223 */ /* 0x000fe2000000001f */
[----:B------:R-:W-:Y:S01]  /*7400*/  FMUL R45, R70, R52 ;  /* 0x00000034462d7220 */ /* 0x000fe20000400000 */
[----:B------:R-:W-:Y:S01]  /*7410*/  F2FP.SATFINITE.E5M2.F32.PACK_AB_MERGE_C R19, R28, R27, RZ ;  /* 0x0000001b1c13723e */ /* 0x000fe200048060ff */
[C---:B------:R-:W-:Y:S01]  /*7420*/  FMUL R52, R70.reuse, R59 ;  /* 0x0000003b46347220 */ /* 0x040fe20000400000 */
[C---:B------:R-:W-:Y:S01]  /*7430*/  FMUL R59, R70.reuse, R66 ;  /* 0x00000042463b7220 */ /* 0x040fe20000400000 */
[----:B------:R-:W-:Y:S01]  /*7440*/  F2FP.SATFINITE.E5M2.F32.PACK_AB_MERGE_C R66, R13, R12, R14 ;  /* 0x0000000c0d42723e */ /* 0x000fe2000480600e */
[----:B------:R-:W-:Y:S01]  /*7450*/  FMUL R32, R70, R39 ;  /* 0x0000002746207220 */ /* 0x000fe20000400000 */
[--C-:B------:R-:W-:Y:S01]  /*7460*/  HADD2.F32 R107, -RZ, R108.reuse.H0_H0 ;  /* 0x2000006cff6b7230 */ /* 0x100fe20000004100 */
[----:B------:R-:W-:Y:S01]  /*7470*/  F2FP.SATFINITE.E5M2.F32.PACK_AB_MERGE_C R19, R26, R25, R19 ;  /* 0x000000191a13723e */ /* 0x000fe20004806013 */
[----:B------:R-:W-:Y:S02]  /*7480*/  HADD2.F32 R108, -RZ, R108.H1_H1 ;  /* 0x3000006cff6c7230 */ /* 0x000fe40000004100 */
[C---:B------:R-:W-:Y:S01]  /*7490*/  FFMA R32, R71.reuse, R104, R32 ;  /* 0x0000006847207223 */ /* 0x040fe20000000020 */
[C---:B------:R-:W-:Y:S01]  /*74a0*/  FFMA R33, R71.reuse, R105, R33 ;  /* 0x0000006947217223 */ /* 0x040fe20000000021 */
[C---:B------:R-:W-:Y:S01]  /*74b0*/  FFMA R34, R71.reuse, R106, R34 ;  /* 0x0000006a47227223 */ /* 0x040fe20000000022 */
[C---:B------:R-:W-:Y:S01]  /*74c0*/  FMUL R35, R70.reuse, R42 ;  /* 0x0000002a46237220 */ /* 0x040fe20000400000 */
[----:B------:R-:W-:Y:S01]  /*74d0*/  FMUL R42, R70, R49 ;  /* 0x00000031462a7220 */ /* 0x000fe20000400000 */
[----:B------:R-:W-:Y:S01]  /*74e0*/  F2FP.SATFINITE.E5M2.F32.PACK_AB_MERGE_C R32, R32, R31, RZ ;  /* 0x0000001f2020723e */ /* 0x000fe200048060ff */
[C---:B------:R-:W-:Y:S01]  /*74f0*/  FMUL R49, R70.reuse, R56 ;  /* 0x0000003846317220 */ /* 0x040fe20000400000 */
[C---:B------:R-:W-:Y:S01]  /*7500*/  FMUL R36, R70.reuse, R43 ;  /* 0x0000002b46247220 */ /* 0x040fe20000400000 */
[--C-:B------:R-:W-:Y:S02]  /*7510*/  HADD2.F32 R111, -RZ, R112.reuse.H0_H0 ;  /* 0x20000070ff6f7230 */ /* 0x100fe40000004100 */
[C---:B------:R-:W-:Y:S01]  /*7520*/  FFMA R35, R71.reuse, R107, R35 ;  /* 0x0000006b47237223 */ /* 0x040fe20000000023 */
[----:B------:R-:W-:Y:S02]  /*7530*/  HADD2.F32 R112, -RZ, R112.H1_H1 ;  /* 0x30000070ff707230 */ /* 0x000fe40000004100 */
[C---:B------:R-:W-:Y:S01]  /*7540*/  FMUL R39, R70.reuse, R46 ;  /* 0x0000002e46277220 */ /* 0x040fe20000400000 */
[C---:B------:R-:W-:Y:S01]  /*7550*/  FFMA R36, R71.reuse, R108, R36 ;  /* 0x0000006c47247223 */ /* 0x040fe20000000024 */
[C---:B------:R-:W-:Y:S01]  /*7560*/  FMUL R40, R70.reuse, R47 ;  /* 0x0000002f46287220 */ /* 0x040fe20000400000 */
[C---:B------:R-:W-:Y:S01]  /*7570*/  FFMA R37, R71.reuse, R109, R37 ;  /* 0x0000006d47257223 */ /* 0x040fe20000000025 */
[C---:B------:R-:W-:Y:S01]  /*7580*/  FFMA R38, R71.reuse, R110, R38 ;  /* 0x0000006e47267223 */ /* 0x040fe20000000026 */
        /* <DEDUP_REMOVED lines=8> */
[C---:B------:R-:W-:Y:S01]  /*7610*/  FMUL R46, R70.reuse, R53 ;  /* 0x00000035462e7220 */ /* 0x040fe20000400000 */
[--C-:B------:R-:W-:Y:S02]  /*7620*/  HADD2.F32 R119, -RZ, R120.reuse.H0_H0 ;  /* 0x20000078ff777230 */ /* 0x100fe40000004100 */
[C---:B------:R-:W-:Y:S01]  /*7630*/  FMUL R50, R70.reuse, R57 ;  /* 0x0000003946327220 */ /* 0x040fe20000400000 */
[C---:B------:R-:W-:Y:S01]  /*7640*/  FMUL R51, R70.reuse, R58 ;  /* 0x0000003a46337220 */ /* 0x040fe20000400000 */
[C---:B------:R-:W-:Y:S01]  /*7650*/  FMUL R53, R70.reuse, R60 ;  /* 0x0000003c46357220 */ /* 0x040fe20000400000 */
[C---:B------:R-:W-:Y:S01]  /*7660*/  FFMA R43, R71.reuse, R115, R43 ;  /* 0x00000073472b7223 */ /* 0x040fe2000000002b */
[----:B------:R-:W-:Y:S02]  /*7670*/  HADD2.F32 R120, -RZ, R120.H1_H1 ;  /* 0x30000078ff787230 */ /* 0x000fe40000004100 */
[C---:B------:R-:W-:Y:S01]  /*7680*/  FMUL R47, R70.reuse, R54 ;  /* 0x00000036462f7220 */ /* 0x040fe20000400000 */
[C---:B------:R-:W-:Y:S01]  /*7690*/  FMUL R57, R70.reuse, R64 ;  /* 0x0000004046397220 */ /* 0x040fe20000400000 */
[C---:B------:R-:W-:Y:S01]  /*76a0*/  FMUL R58, R70.reuse, R65 ;  /* 0x00000041463a7220 */ /* 0x040fe20000400000 */
[C---:B------:R-:W-:Y:S01]  /*76b0*/  FMUL R60, R70.reuse, R67 ;  /* 0x00000043463c7220 */ /* 0x040fe20000400000 */
[----:B------:R-:W-:Y:S01]  /*76c0*/  FFMA R44, R71, R116, R44 ;  /* 0x00000074472c7223 */ /* 0x000fe2000000002c */
[----:B------:R-:W-:Y:S01]  /*76d0*/  FMUL R48, R70, R55 ;  /* 0x0000003746307220 */ /* 0x000fe20000400000 */
[----:B------:R-:W-:Y:S01]  /*76e0*/  F2FP.SATFINITE.E5M2.F32.PACK_AB_MERGE_C R64, R5, R4, R76 ;  /* 0x000000040540723e */ /* 0x000fe2000480604c */
[----:B------:R-:W-:Y:S01]  /*76f0*/  FFMA R45, R71, R117, R45 ;  /* 0x00000075472d7223 */ /* 0x000fe2000000002d */
[----:B------:R-:W-:Y:S01]  /*7700*/  F2FP.SATFINITE.E5M2.F32.PACK_AB_MERGE_C R65, R9, R8, R129 ;  /* 0x000000080941723e */ /* 0x000fe20004806081 */
[C---:B------:R-:W-:Y:S01]  /*7710*/  FFMA R46, R71.reuse, R118, R46 ;  /* 0x00000076472e7223 */ /* 0x040fe2000000002e */
[----:B------:R-:W-:Y:S01]  /*7720*/  F2FP.SATFINITE.E5M2.F32.PACK_AB_MERGE_C R67, R2, R0, R3 ;  /* 0x000000000243723e */ /* 0x000fe20004806003 */
[--C-:B------:R-:W-:Y:S02]  /*7730*/  HADD2.F32 R123, -RZ, R124.reuse.H0_H0 ;  /* 0x2000007cff7b7230 */ /* 0x100fe40000004100 */
[C---:B------:R-:W-:Y:S01]  /*7740*/  FFMA R47, R71.reuse, R119, R47 ;  /* 0x00000077472f7223 */ /* 0x040fe2000000002f */
[----:B------:R-:W-:Y:S02]  /*7750*/  HADD2.F32 R124, -RZ, R124.H1_H1 ;  /* 0x3000007cff7c7230 */ /* 0x000fe40000004100 */
[C---:B------:R-:W-:Y:S01]  /*7760*/  FFMA R48, R71.reuse, R120, R48 ;  /* 0x0000007847307223 */ /* 0x040fe20000000030 */
[----:B------:R1:W-:Y:S01]  /*7770*/  STS.128 [R140+UR44+0x2200], R64 ;  /* 0x002200408c007988 */ /* 0x0003e20008000c2c */
[C---:B------:R-:W-:Y:S01]  /*7780*/  FFMA R49, R71.reuse, R121, R49 ;  /* 0x0000007947317223 */ /* 0x040fe20000000031 */
[C---:B------:R-:W-:Y:S01]  /*7790*/  FFMA R50, R71.reuse, R122, R50 ;  /* 0x0000007a47327223 */ /* 0x040fe20000000032 */
[C---:B------:R-:W-:Y:S01]  /*77a0*/  FMUL R54, R70.reuse, R61 ;  /* 0x0000003d46367220 */ /* 0x040fe20000400000 */
[--C-:B------:R-:W-:Y:S02]  /*77b0*/  HADD2.F32 R127, -RZ, R128.reuse.H0_H0 ;  /* 0x20000080ff7f7230 */ /* 0x100fe40000004100 */
[C---:B------:R-:W-:Y:S01]  /*77c0*/  FFMA R51, R71.reuse, R123, R51 ;  /* 0x0000007b47337223 */ /* 0x040fe20000000033 */
[----:B------:R-:W-:Y:S02]  /*77d0*/  HADD2.F32 R128, -RZ, R128.H1_H1 ;  /* 0x30000080ff807230 */ /* 0x000fe40000004100 */
[----:B------:R-:W-:Y:S01]  /*77e0*/  FMUL R55, R70, R62 ;  /* 0x0000003e46377220 */ /* 0x000fe20000400000 */
[----:B------:R1:W-:Y:S01]  /*77f0*/  STS.128 [R150+0x2010], R16 ;  /* 0x0020101096007388 */ /* 0x0003e20000000c00 */
[----:B------:R-:W-:Y:S01]  /*7800*/  F2FP.SATFINITE.E5M2.F32.PACK_AB_MERGE_C R35, R36, R35, RZ ;  /* 0x000000232423723e */ /* 0x000fe200048060ff */
[C---:B------:R-:W-:Y:S01]  /*7810*/  FFMA R52, R71.reuse, R124, R52 ;  /* 0x0000007c47347223 */ /* 0x040fe20000000034 */
[----:B------:R-:W-:Y:S01]  /*7820*/  FMUL R56, R70, R63 ;  /* 0x0000003f46387220 */ /* 0x000fe20000400000 */
[C---:B------:R-:W-:Y:S01]  /*7830*/  FFMA R53, R71.reuse, R125, R53 ;  /* 0x0000007d47357223 */ /* 0x040fe20000000035 */
[C---:B------:R-:W-:Y:S01]  /*7840*/  FFMA R54, R71.reuse, R126, R54 ;  /* 0x0000007e47367223 */ /* 0x040fe20000000036 */
[C---:B------:R-:W-:Y:S01]  /*7850*/  FFMA R55, R71.reuse, R127, R55 ;  /* 0x0000007f47377223 */ /* 0x040fe20000000037 */
[C---:B------:R-:W-:Y:S01]  /*7860*/  FFMA R56, R71.reuse, R128, R56 ;  /* 0x0000008047387223 */ /* 0x040fe20000000038 */
[----:B------:R-:W-:Y:S01]  /*7870*/  F2FP.SATFINITE.E5M2.F32.PACK_AB_MERGE_C R39, R40, R39, RZ ;  /* 0x000000272827723e */ /* 0x000fe200048060ff */
[C---:B------:R-:W-:Y:S01]  /*7880*/  FFMA R57, R71.reuse, R72, R57 ;  /* 0x0000004847397223 */ /* 0x040fe20000000039 */
[----:B------:R-:W-:Y:S01]  /*7890*/  F2FP.SATFINITE.E5M2.F32.PACK_AB_MERGE_C R43, R44, R43, RZ ;  /* 0x0000002b2c2b723e */ /* 0x000fe200048060ff */
[C---:B------:R-:W-:Y:S01]  /*78a0*/  FFMA R58, R71.reuse, R73, R58 ;  /* 0x00000049473a7223 */ /* 0x040fe2000000003a */
[C---:B------:R-:W-:Y:S01]  /*78b0*/  FFMA R59, R71.reuse, R74, R59 ;  /* 0x0000004a473b7223 */ /* 0x040fe2000000003b */
[----:B------:R-:W-:Y:S01]  /*78c0*/  F2FP.SATFINITE.E5M2.F32.PACK_AB_MERGE_C R33, R34, R33, R35 ;  /* 0x000000212221723e */ /* 0x000fe20004806023 */
[----:B------:R-:W-:Y:S01]  /*78d0*/  FFMA R60, R71, R75, R60 ;  /* 0x0000004b473c7223 */ /* 0x000fe2000000003c */
[----:B------:R-:W-:Y:S02]  /*78e0*/  F2FP.SATFINITE.E5M2.F32.PACK_AB_MERGE_C R32, R30, R29, R32 ;  /* 0x0000001d1e20723e */ /* 0x000fe40004806020 */
[----:B------:R-:W-:Y:S02]  /*78f0*/  F2FP.SATFINITE.E5M2.F32.PACK_AB_MERGE_C R34, R38, R37, R39 ;  /* 0x000000252622723e */ /* 0x000fe40004806027 */
[----:B------:R-:W-:Y:S02]  /*7900*/  F2FP.SATFINITE.E5M2.F32.PACK_AB_MERGE_C R35, R42, R41, R43 ;  /* 0x000000292a23723e */ /* 0x000fe4000480602b */
[----:B------:R-:W-:Y:S02]  /*7910*/  F2FP.SATFINITE.E5M2.F32.PACK_AB_MERGE_C R51, R52, R51, RZ ;  /* 0x000000333433723e */ /* 0x000fe400048060ff */
[----:B------:R-:W-:Y:S01]  /*7920*/  F2FP.SATFINITE.E5M2.F32.PACK_AB_MERGE_C R48, R48, R47, RZ ;  /* 0x0000002f3030723e */ /* 0x000fe200048060ff */
[----:B------:R1:W-:Y:S01]  /*7930*/  STS.128 [R149+0x2020], R32 ;  /* 0x0020202095007388 */ /* 0x0003e20000000c00 */
[----:B------:R-:W-:Y:S02]  /*7940*/  F2FP.SATFINITE.E5M2.F32.PACK_AB_MERGE_C R55, R56, R55, RZ ;  /* 0x000000373837723e */ /* 0x000fe400048060ff */
[----:B------:R-:W-:Y:S02]  /*7950*/  F2FP.SATFINITE.E5M2.F32.PACK_AB_MERGE_C R59, R60, R59, RZ ;  /* 0x0000003b3c3b723e */ /* 0x000fe400048060ff */
[----:B------:R-:W-:Y:S02]  /*7960*/  F2FP.SATFINITE.E5M2.F32.PACK_AB_MERGE_C R49, R50, R49, R51 ;  /* 0x000000313231723e */ /* 0x000fe40004806033 */
[----:B------:R-:W-:Y:S02]  /*7970*/  F2FP.SATFINITE.E5M2.F32.PACK_AB_MERGE_C R48, R46, R45, R48 ;  /* 0x0000002d2e30723e */ /* 0x000fe40004806030 */
[----:B------:R-:W-:Y:S02]  /*7980*/  F2FP.SATFINITE.E5M2.F32.PACK_AB_MERGE_C R50, R54, R53, R55 ;  /* 0x000000353632723e */ /* 0x000fe40004806037 */
[----:B------:R-:W-:Y:S05]  /*7990*/  F2FP.SATFINITE.E5M2.F32.PACK_AB_MERGE_C R51, R58, R57, R59 ;  /* 0x000000393a33723e */ /* 0x000fea000480603b */
[----:B------:R1:W-:Y:S01]  /*79a0*/  STS.128 [R148+0x2030], R48 ;  /* 0x0020303094007388 */ /* 0x0003e20000000c00 */
[----:B------:R-:W-:Y:S01]  /*79b0*/  @!PT LDS RZ, [RZ] ;  /* 0x00000000fffff984 */ /* 0x000fe20000000800 */
[----:B------:R-:W-:Y:S01]  /*79c0*/  @!PT LDS RZ, [RZ] ;  /* 0x00000000fffff984 */ /* 0x000fe20000000800 */
[----:B------:R-:W-:Y:S01]  /*79d0*/  @!PT LDS RZ, [RZ] ;  /* 0x00000000fffff984 */ /* 0x000fe20000000800 */
[----:B------:R-:W-:Y:S01]  /*79e0*/  @!PT LDS RZ, [RZ] ;  /* 0x00000000fffff984 */ /* 0x000fe20000000800 */
[----:B------:R3:W-:Y:S07]  /*79f0*/  MEMBAR.ALL.CTA ;  /* 0x0000000000007992 */ /* 0x0007ee0000008000 */
[----:B---3--:R-:W3:Y:S02]  /*7a00*/  FENCE.VIEW.ASYNC.S ;  /* 0x00000000000073c6 */ /* 0x008ee40000000000 */
[----:B---3--:R-:W-:Y:S06]  /*7a10*/  BAR.SYNC.DEFER_BLOCKING 0x1, 0x80 ;  /* 0x0042000000007b1d */ /* 0x008fec0000010000 */
[----:B------:R-:W-:Y:S05]  /*7a20*/  @P0 BRA `(.L_x_118) ;  /* 0x0000000000300947 */ /* 0x000fea0003800000 */
[----:B------:R-:W-:Y:S02]  /*7a30*/  UIADD3 UR4, UPT, UPT, UR44, 0x2200, URZ ;  /* 0x000022002c047890 */ /* 0x000fe4000fffe0ff */
[----:B------:R-:W-:Y:S02]  /*7a40*/  USHF.L.U32 UR9, UR46, 0x6, URZ ;  /* 0x000000062e097899 */ /* 0x000fe400080006ff */
[----:B------:R-:W-:Y:S02]  /*7a50*/  USHF.L.U32 UR10, UR45, 0x7, URZ ;  /* 0x000000072d0a7899 */ /* 0x000fe400080006ff */
[----:B------:R-:W-:Y:S01]  /*7a60*/  MOV R151, UR4 ;  /* 0x0000000400977c02 */ /* 0x000fe20008000f00 */
[----:B------:R-:W-:Y:S01]  /*7a70*/  UIADD3 UR4, UP0, UPT, UR62, 0x680, URZ ;  /* 0x000006803e047890 */ /* 0x000fe2000ff1e0ff */
[----:B------:R-:W-:Y:S02]  /*7a80*/  UMOV UR11, UR36 ;  /* 0x00000024000b7c82 */ /* 0x000fe40008000000 */
[----:B------:R-:W-:Y:S01]  /*7a90*/  R2UR UR8, R151 ;  /* 0x00000000970872ca */ /* 0x000fe200000e0000 */
[----:B------:R-:W-:Y:S11]  /*7aa0*/  UIADD3.X UR5, UPT, UPT, URZ, UR63, URZ, UP0, !UPT ;  /* 0x0000003fff057290 */ /* 0x000ff600087fe4ff */
[----:B------:R-:W-:Y:S01]  /*7ab0*/  @!UPT UIADD3 URZ, UPT, UPT, URZ, URZ, URZ ;  /* 0x000000fffffff290 */ /* 0x000fe2000fffe0ff */
[----:B------:R3:W-:Y:S01]  /*7ac0*/  UTMASTG.3D [UR8], [UR4] ;  /* 0x00000008040073b5 */ /* 0x0007e20008010000 */
[----:B------:R0:W-:Y:S01]  /*7ad0*/  UTMACMDFLUSH ;  /* 0x00000000000079b7 */ /* 0x0001e20000000000 */
[----:B---3--:R-:W-:Y:S04]  /*7ae0*/  DEPBAR.LE SB0, 0x0 ;  /* 0x000080000000791a */ /* 0x008fe80000000000 */
.L_x_118:
[----:B------:R-:W-:Y:S05]  /*7af0*/  BSYNC.RECONVERGENT B0 ;  /* 0x0000000000007941 */ /* 0x000fea0003800200 */
.L_x_117:
[----:B------:R-:W-:Y:S01]  /*7b00*/  BAR.SYNC.DEFER_BLOCKING 0x1, 0x80 ;  /* 0x0042000000007b1d */ /* 0x000fe20000010000 */
[----:B------:R-:W-:Y:S01]  /*7b10*/  ISETP.NE.AND P0, PT, R144, 0x2, PT ;  /* 0x000000029000780c */ /* 0x000fe20003f05270 */
[----:B------:R-:W-:Y:S01]  /*7b20*/  UISETP.NE.AND UP0, UPT, UR47, URZ, UPT ;  /* 0x000000ff2f00728c */ /* 0x000fe2000bf05270 */
[----:B------:R-:W-:Y:S01]  /*7b30*/  ISETP.NE.AND P1, PT, R68, 0x4, PT ;  /* 0x000000044400780c */ /* 0x000fe20003f25270 */
[----:B------:R-:W-:Y:S01]  /*7b40*/  UIADD3 UR46, UPT, UPT, UR37, UR59, URZ ;  /* 0x0000003b252e7290 */ /* 0x000fe2000fffe0ff */
[----:B------:R-:W-:Y:S01]  /*7b50*/  SEL R2, RZ, 0x1, P0 ;  /* 0x00000001ff027807 */ /* 0x000fe20000000000 */
[----:B------:R-:W-:Y:S01]  /*7b60*/  UIADD3 UR45, UPT, UPT, UR38, UR55, URZ ;  /* 0x00000037262d7290 */ /* 0x000fe2000fffe0ff */
[----:B------:R-:W-:Y:S02]  /*7b70*/  SEL R0, RZ, 0x1, P1 ;  /* 0x00000001ff007807 */ /* 0x000fe40000800000 */
[----:B------:R-:W-:Y:S02]  /*7b80*/  LOP3.LUT R146, R146, R2, RZ, 0x3c, !PT ;  /* 0x0000000292927212 */ /* 0x000fe400078e3cff */
[----:B------:R-:W-:Y:S02]  /*7b90*/  LOP3.LUT R147, R147, R0, RZ, 0x3c, !PT ;  /* 0x0000000093937212 */ /* 0x000fe400078e3cff */
[----:B------:R-:W-:Y:S02]  /*7ba0*/  SEL R144, R144, RZ, P0 ;  /* 0x000000ff90907207 */ /* 0x000fe40000000000 */
[----:B------:R-:W-:Y:S01]  /*7bb0*/  SEL R68, R68, RZ, P1 ;  /* 0x000000ff44447207 */ /* 0x000fe20000800000 */
[----:B------:R-:W-:Y:S01]  /*7bc0*/  UMOV UR36, UR54 ;  /* 0x0000003600247c82 */ /* 0x000fe20008000000 */
[----:B------:R-:W-:Y:S05]  /*7bd0*/  BRA.U UP0, `(.L_x_119) ;  /* 0xffffffdd001c7547 */ /* 0x000fea000b83ffff */
[----:B------:R-:W-:Y:S05]  /*7be0*/  EXIT ;  /* 0x000000000000794d */ /* 0x000fea0003800000 */
.L_x_25:
[----:B-1----:R1:W3:Y:S02]  /*7bf0*/  SYNCS.PHASECHK.TRANS64.TRYWAIT P0, [R0+URZ+0x130], R2 ;  /* 0x00013002000075a7 */ /* 0x0022e400080011ff */
[----:B---3--:R-:W-:Y:S05]  /*7c00*/  @!P0 NANOSLEEP.SYNCS 0x989680 ;  /* 0x009896800000895d */ /* 0x008fea0003900000 */
[----:B------:R-:W3:Y:S02]  /*7c10*/  @!P0 SYNCS.PHASECHK.TRANS64 P0, [R0+URZ+0x130], R2 ;  /* 0x00013002000085a7 */ /* 0x000ee400080010ff */
[----:B---3--:R-:W-:Y:S05]  /*7c20*/  @!P0 BRA `(.L_x_25) ;  /* 0xfffffffc00f08947 */ /* 0x008fea000383ffff */
[----:B------:R-:W-:Y:S05]  /*7c30*/  BRA `(.L_x_120) ;  /* 0xffffff9c00dc7947 */ /* 0x000fea000383ffff */
.L_x_28:
[----:B-1----:R-:W-:-:S07]  /*7c40*/  MOV R0, UR33 ;  /* 0x0000002100007c02 */ /* 0x002fce0008000f00 */
.L_x_121:
[----:B-1----:R1:W3:Y:S02]  /*7c50*/  SYNCS.PHASECHK.TRANS64.TRYWAIT P0, [R0+URZ+0x50], R3 ;  /* 0x00005003000075a7 */ /* 0x0022e400080011ff */
[----:B---3--:R-:W-:Y:S05]  /*7c60*/  @!P0 NANOSLEEP.SYNCS 0x989680 ;  /* 0x009896800000895d */ /* 0x008fea0003900000 */
[----:B------:R-:W3:Y:S02]  /*7c70*/  @!P0 SYNCS.PHASECHK.TRANS64 P0, [R0+URZ+0x50], R3 ;  /* 0x00005003000085a7 */ /* 0x000ee400080010ff */
[----:B---3--:R-:W-:Y:S05]  /*7c80*/  @!P0 BRA `(.L_x_121) ;  /* 0xfffffffc00f08947 */ /* 0x008fea000383ffff */
[----:B------:R-:W-:Y:S05]  /*7c90*/  BRA `(.L_x_27) ;  /* 0xffffffa0002c7947 */ /* 0x000fea000383ffff */
.L_x_35:
[----:B-1----:R-:W-:-:S07]  /*7ca0*/  MOV R0, UR9 ;  /* 0x0000000900007c02 */ /* 0x002fce0008000f00 */
.L_x_122:
[----:B-1----:R1:W3:Y:S02]  /*7cb0*/  SYNCS.PHASECHK.TRANS64.TRYWAIT P0, [R0+URZ+0x50], R3 ;  /* 0x00005003000075a7 */ /* 0x0022e400080011ff */
[----:B---3--:R-:W-:Y:S05]  /*7cc0*/  @!P0 NANOSLEEP.SYNCS 0x989680 ;  /* 0x009896800000895d */ /* 0x008fea0003900000 */
[----:B------:R-:W3:Y:S02]  /*7cd0*/  @!P0 SYNCS.PHASECHK.TRANS64 P0, [R0+URZ+0x50], R3 ;  /* 0x00005003000085a7 */ /* 0x000ee400080010ff */
[----:B---3--:R-:W-:Y:S05]  /*7ce0*/  @!P0 BRA `(.L_x_122) ;  /* 0xfffffffc00f08947 */ /* 0x008fea000383ffff */
[----:B------:R-:W-:Y:S05]  /*7cf0*/  BRA `(.L_x_34) ;  /* 0xffffffa000ec7947 */ /* 0x000fea000383ffff */
.L_x_40:
[----:B-1----:R1:W3:Y:S02]  /*7d00*/  SYNCS.PHASECHK.TRANS64.TRYWAIT P0, [R3+URZ+0xc0], R0 ;  /* 0x0000c000030075a7 */ /* 0x0022e400080011ff */
[----:B---3--:R-:W-:Y:S05]  /*7d10*/  @!P0 NANOSLEEP.SYNCS 0x989680 ;  /* 0x009896800000895d */ /* 0x008fea0003900000 */
[----:B------:R-:W3:Y:S02]  /*7d20*/  @!P0 SYNCS.PHASECHK.TRANS64 P0, [R3+URZ+0xc0], R0 ;  /* 0x0000c000030085a7 */ /* 0x000ee400080010ff */
[----:B---3--:R-:W-:Y:S05]  /*7d30*/  @!P0 BRA `(.L_x_40) ;  /* 0xfffffffc00f08947 */ /* 0x008fea000383ffff */
[----:B------:R-:W-:Y:S05]  /*7d40*/  BRA `(.L_x_123) ;  /* 0xffffffa400907947 */ /* 0x000fea000383ffff */
.L_x_44:
[----:B------:R-:W-:-:S07]  /*7d50*/  MOV R0, UR4 ;  /* 0x0000000400007c02 */ /* 0x000fce0008000f00 */
.L_x_124:
[----:B-1----:R1:W3:Y:S02]  /*7d60*/  SYNCS.PHASECHK.TRANS64.TRYWAIT P0, [R0+URZ], R2 ;  /* 0x00000002000075a7 */ /* 0x0022e400080011ff */
[----:B---3--:R-:W-:Y:S05]  /*7d70*/  @!P0 NANOSLEEP.SYNCS 0x989680 ;  /* 0x009896800000895d */ /* 0x008fea0003900000 */
[----:B------:R-:W3:Y:S02]  /*7d80*/  @!P0 SYNCS.PHASECHK.TRANS64 P0, [R0+URZ], R2 ;  /* 0x00000002000085a7 */ /* 0x000ee400080010ff */
[----:B---3--:R-:W-:Y:S05]  /*7d90*/  @!P0 BRA `(.L_x_124) ;  /* 0xfffffffc00f08947 */ /* 0x008fea000383ffff */
[----:B------:R-:W-:Y:S05]  /*7da0*/  BRA `(.L_x_125) ;  /* 0xffffffac00347947 */ /* 0x000fea000383ffff */
.L_x_45:
[----:B------:R-:W-:-:S07]  /*7db0*/  MOV R0, UR5 ;  /* 0x0000000500007c02 */ /* 0x000fce0008000f00 */
.L_x_126:
[----:B-1----:R1:W3:Y:S02]  /*7dc0*/  SYNCS.PHASECHK.TRANS64.TRYWAIT P0, [R0+URZ], R3 ;  /* 0x00000003000075a7 */ /* 0x0022e400080011ff */
[----:B---3--:R-:W-:Y:S05]  /*7dd0*/  @!P0 NANOSLEEP.SYNCS 0x989680 ;  /* 0x009896800000895d */ /* 0x008fea0003900000 */
[----:B------:R-:W3:Y:S02]  /*7de0*/  @!P0 SYNCS.PHASECHK.TRANS64 P0, [R0+URZ], R3 ;  /* 0x00000003000085a7 */ /* 0x000ee400080010ff */
[----:B---3--:R-:W-:Y:S05]  /*7df0*/  @!P0 BRA `(.L_x_126) ;  /* 0xfffffffc00f08947 */ /* 0x008fea000383ffff */
[----:B------:R-:W-:Y:S05]  /*7e00*/  BRA `(.L_x_127) ;  /* 0xffffffac00407947 */ /* 0x000fea000383ffff */
.L_x_46:
[----:B------:R-:W-:-:S07]  /*7e10*/  MOV R0, UR5 ;  /* 0x0000000500007c02 */ /* 0x000fce0008000f00 */
.L_x_128:
[----:B-1----:R1:W3:Y:S02]  /*7e20*/  SYNCS.PHASECHK.TRANS64.TRYWAIT P0, [R0+URZ], R3 ;  /* 0x00000003000075a7 */ /* 0x0022e400080011ff */
[----:B---3--:R-:W-:Y:S05]  /*7e30*/  @!P0 NANOSLEEP.SYNCS 0x989680 ;  /* 0x009896800000895d */ /* 0x008fea0003900000 */
[----:B------:R-:W3:Y:S02]  /*7e40*/  @!P0 SYNCS.PHASECHK.TRANS64 P0, [R0+URZ], R3 ;  /* 0x00000003000085a7 */ /* 0x000ee400080010ff */
[----:B---3--:R-:W-:Y:S05]  /*7e50*/  @!P0 BRA `(.L_x_128) ;  /* 0xfffffffc00f08947 */ /* 0x008fea000383ffff */
[----:B------:R-:W-:Y:S05]  /*7e60*/  BRA `(.L_x_129) ;  /* 0xffffffac004c7947 */ /* 0x000fea000383ffff */
.L_x_47:
[----:B------:R-:W-:-:S07]  /*7e70*/  MOV R0, UR5 ;  /* 0x0000000500007c02 */ /* 0x000fce0008000f00 */
.L_x_130:
[----:B-1----:R1:W3:Y:S02]  /*7e80*/  SYNCS.PHASECHK.TRANS64.TRYWAIT P0, [R0+URZ], R3 ;  /* 0x00000003000075a7 */ /* 0x0022e400080011ff */
[----:B---3--:R-:W-:Y:S05]  /*7e90*/  @!P0 NANOSLEEP.SYNCS 0x989680 ;  /* 0x009896800000895d */ /* 0x008fea0003900000 */
[----:B------:R-:W3:Y:S02]  /*7ea0*/  @!P0 SYNCS.PHASECHK.TRANS64 P0, [R0+URZ], R3 ;  /* 0x00000003000085a7 */ /* 0x000ee400080010ff */
[----:B---3--:R-:W-:Y:S05]  /*7eb0*/  @!P0 BRA `(.L_x_130) ;  /* 0xfffffffc00f08947 */ /* 0x008fea000383ffff */
[----:B------:R-:W-:Y:S05]  /*7ec0*/  BRA `(.L_x_131) ;  /* 0xffffffac00587947 */ /* 0x000fea000383ffff */
.L_x_48:
[----:B------:R-:W-:-:S07]  /*7ed0*/  MOV R0, UR5 ;  /* 0x0000000500007c02 */ /* 0x000fce0008000f00 */
.L_x_132:
[----:B-1----:R1:W3:Y:S02]  /*7ee0*/  SYNCS.PHASECHK.TRANS64.TRYWAIT P0, [R0+URZ], R3 ;  /* 0x00000003000075a7 */ /* 0x0022e400080011ff */
[----:B---3--:R-:W-:Y:S05]  /*7ef0*/  @!P0 NANOSLEEP.SYNCS 0x989680 ;  /* 0x009896800000895d */ /* 0x008fea0003900000 */
[----:B------:R-:W3:Y:S02]  /*7f00*/  @!P0 SYNCS.PHASECHK.TRANS64 P0, [R0+URZ], R3 ;  /* 0x00000003000085a7 */ /* 0x000ee400080010ff */
[----:B---3--:R-:W-:Y:S05]  /*7f10*/  @!P0 BRA `(.L_x_132) ;  /* 0xfffffffc00f08947 */ /* 0x008fea000383ffff */
[----:B------:R-:W-:Y:S05]  /*7f20*/  BRA `(.L_x_133) ;  /* 0xffffffac00647947 */ /* 0x000fea000383ffff */
.L_x_49:
[----:B------:R-:W-:-:S07]  /*7f30*/  MOV R0, UR5 ;  /* 0x0000000500007c02 */ /* 0x000fce0008000f00 */
.L_x_134:
[----:B-1----:R1:W3:Y:S02]  /*7f40*/  SYNCS.PHASECHK.TRANS64.TRYWAIT P0, [R0+URZ], R3 ;  /* 0x00000003000075a7 */ /* 0x0022e400080011ff */
[----:B---3--:R-:W-:Y:S05]  /*7f50*/  @!P0 NANOSLEEP.SYNCS 0x989680 ;  /* 0x009896800000895d */ /* 0x008fea0003900000 */
[----:B------:R-:W3:Y:S02]  /*7f60*/  @!P0 SYNCS.PHASECHK.TRANS64 P0, [R0+URZ], R3 ;  /* 0x00000003000085a7 */ /* 0x000ee400080010ff */
[----:B---3--:R-:W-:Y:S05]  /*7f70*/  @!P0 BRA `(.L_x_134) ;  /* 0xfffffffc00f08947 */ /* 0x008fea000383ffff */
[----:B------:R-:W-:Y:S05]  /*7f80*/  BRA `(.L_x_135) ;  /* 0xffffffac00707947 */ /* 0x000fea000383ffff */
.L_x_50:
[----:B------:R-:W-:-:S07]  /*7f90*/  MOV R0, UR5 ;  /* 0x0000000500007c02 */ /* 0x000fce0008000f00 */
.L_x_136:
[----:B-1----:R1:W3:Y:S02]  /*7fa0*/  SYNCS.PHASECHK.TRANS64.TRYWAIT P0, [R0+URZ], R3 ;  /* 0x00000003000075a7 */ /* 0x0022e400080011ff */
[----:B---3--:R-:W-:Y:S05]  /*7fb0*/  @!P0 NANOSLEEP.SYNCS 0x989680 ;  /* 0x009896800000895d */ /* 0x008fea0003900000 */
[----:B------:R-:W3:Y:S02]  /*7fc0*/  @!P0 SYNCS.PHASECHK.TRANS64 P0, [R0+URZ], R3 ;  /* 0x00000003000085a7 */ /* 0x000ee400080010ff */
[----:B---3--:R-:W-:Y:S05]  /*7fd0*/  @!P0 BRA `(.L_x_136) ;  /* 0xfffffffc00f08947 */ /* 0x008fea000383ffff */
[----:B------:R-:W-:Y:S05]  /*7fe0*/  BRA `(.L_x_137) ;  /* 0xffffffac007c7947 */ /* 0x000fea000383ffff */
.L_x_51:
[----:B------:R-:W-:-:S07]  /*7ff0*/  MOV R0, UR5 ;  /* 0x0000000500007c02 */ /* 0x000fce0008000f00 */
.L_x_138:
[----:B-1----:R1:W3:Y:S02]  /*8000*/  SYNCS.PHASECHK.TRANS64.TRYWAIT P0, [R0+URZ], R3 ;  /* 0x00000003000075a7 */ /* 0x0022e400080011ff */
[----:B---3--:R-:W-:Y:S05]  /*8010*/  @!P0 NANOSLEEP.SYNCS 0x989680 ;  /* 0x009896800000895d */ /* 0x008fea0003900000 */
[----:B------:R-:W3:Y:S02]  /*8020*/  @!P0 SYNCS.PHASECHK.TRANS64 P0, [R0+URZ], R3 ;  /* 0x00000003000085a7 */ /* 0x000ee400080010ff */
[----:B---3--:R-:W-:Y:S05]  /*8030*/  @!P0 BRA `(.L_x_138) ;  /* 0xfffffffc00f08947 */ /* 0x008fea000383ffff */
[----:B------:R-:W-:Y:S05]  /*8040*/  BRA `(.L_x_139) ;  /* 0xffffffac00887947 */ /* 0x000fea000383ffff */
.L_x_52:
[----:B------:R-:W-:-:S07]  /*8050*/  MOV R0, UR5 ;  /* 0x0000000500007c02 */ /* 0x000fce0008000f00 */
.L_x_140:
[----:B-1----:R1:W3:Y:S02]  /*8060*/  SYNCS.PHASECHK.TRANS64.TRYWAIT P0, [R0+URZ], R3 ;  /* 0x00000003000075a7 */ /* 0x0022e400080011ff */
[----:B---3--:R-:W-:Y:S05]  /*8070*/  @!P0 NANOSLEEP.SYNCS 0x989680 ;  /* 0x009896800000895d */ /* 0x008fea0003900000 */
[----:B------:R-:W3:Y:S02]  /*8080*/  @!P0 SYNCS.PHASECHK.TRANS64 P0, [R0+URZ], R3 ;  /* 0x00000003000085a7 */ /* 0x000ee400080010ff */
[----:B---3--:R-:W-:Y:S05]  /*8090*/  @!P0 BRA `(.L_x_140) ;  /* 0xfffffffc00f08947 */ /* 0x008fea000383ffff */
[----:B------:R-:W-:Y:S05]  /*80a0*/  BRA `(.L_x_141) ;  /* 0xffffffac00947947 */ /* 0x000fea000383ffff */
.L_x_55:
[----:B--2---:R2:W3:Y:S02]  /*80b0*/  SYNCS.PHASECHK.TRANS64.TRYWAIT P0, [R2+URZ+0x120], R4 ;  /* 0x00012004020075a7 */ /* 0x0044e400080011ff */
[----:B---3--:R-:W-:Y:S05]  /*80c0*/  @!P0 NANOSLEEP.SYNCS 0x989680 ;  /* 0x009896800000895d */ /* 0x008fea0003900000 */
[----:B------:R-:W3:Y:S02]  /*80d0*/  @!P0 SYNCS.PHASECHK.TRANS64 P0, [R2+URZ+0x120], R4 ;  /* 0x00012004020085a7 */ /* 0x000ee400080010ff */
[----:B---3--:R-:W-:Y:S05]  /*80e0*/  @!P0 BRA `(.L_x_55) ;  /* 0xfffffffc00f08947 */ /* 0x008fea000383ffff */
[----:B------:R-:W-:Y:S05]  /*80f0*/  BRA `(.L_x_142) ;  /* 0xffffffac00f87947 */ /* 0x000fea000383ffff */
.L_x_56:
[----:B------:R-:W-:-:S07]  /*8100*/  MOV R2, UR4 ;  /* 0x0000000400027c02 */ /* 0x000fce0008000f00 */
.L_x_143:
[----:B--2---:R2:W3:Y:S02]  /*8110*/  SYNCS.PHASECHK.TRANS64.TRYWAIT P0, [R2+URZ+0xd0], R5 ;  /* 0x0000d005020075a7 */ /* 0x0044e400080011ff */
[----:B---3--:R-:W-:Y:S05]  /*8120*/  @!P0 NANOSLEEP.SYNCS 0x989680 ;  /* 0x009896800000895d */ /* 0x008fea0003900000 */
[----:B------:R-:W3:Y:S02]  /*8130*/  @!P0 SYNCS.PHASECHK.TRANS64 P0, [R2+URZ+0xd0], R5 ;  /* 0x0000d005020085a7 */ /* 0x000ee400080010ff */
[----:B---3--:R-:W-:Y:S05]  /*8140*/  @!P0 BRA `(.L_x_143) ;  /* 0xfffffffc00f08947 */ /* 0x008fea000383ffff */
[----:B------:R-:W-:Y:S05]  /*8150*/  BRA `(.L_x_144) ;  /* 0xffffffb000087947 */ /* 0x000fea000383ffff */
.L_x_57:
[----:B--2---:R2:W3:Y:S02]  /*8160*/  SYNCS.PHASECHK.TRANS64.TRYWAIT P1, [R2+URZ+0xc0], R4 ;  /* 0x0000c004020075a7 */ /* 0x0044e400080211ff */
[----:B---3--:R-:W-:Y:S05]  /*8170*/  @!P1 NANOSLEEP.SYNCS 0x989680 ;  /* 0x009896800000995d */ /* 0x008fea0003900000 */
[----:B------:R-:W3:Y:S02]  /*8180*/  @!P1 SYNCS.PHASECHK.TRANS64 P1, [R2+URZ+0xc0], R4 ;  /* 0x0000c004020095a7 */ /* 0x000ee400080210ff */
[----:B---3--:R-:W-:Y:S05]  /*8190*/  @!P1 BRA `(.L_x_57) ;  /* 0xfffffffc00f09947 */ /* 0x008fea000383ffff */
[----:B------:R-:W-:Y:S05]  /*81a0*/  BRA `(.L_x_145) ;  /* 0xffffffb000387947 */ /* 0x000fea000383ffff */
.L_x_60:
[----:B------:R-:W-:-:S07]  /*81b0*/  MOV R0, UR4 ;  /* 0x0000000400007c02 */ /* 0x000fce0008000f00 */
.L_x_146:
[----:B--2---:R2:W3:Y:S02]  /*81c0*/  SYNCS.PHASECHK.TRANS64.TRYWAIT P0, [R0+URZ+0xd0], R2 ;  /* 0x0000d002000075a7 */ /* 0x0044e400080011ff */
[----:B---3--:R-:W-:Y:S05]  /*81d0*/  @!P0 NANOSLEEP.SYNCS 0x989680 ;  /* 0x009896800000895d */ /* 0x008fea0003900000 */
[----:B------:R-:W3:Y:S02]  /*81e0*/  @!P0 SYNCS.PHASECHK.TRANS64 P0, [R0+URZ+0xd0], R2 ;  /* 0x0000d002000085a7 */ /* 0x000ee400080010ff */
[----:B---3--:R-:W-:Y:S05]  /*81f0*/  @!P0 BRA `(.L_x_146) ;  /* 0xfffffffc00f08947 */ /* 0x008fea000383ffff */
[----:B------:R-:W-:Y:S05]  /*8200*/  BRA `(.L_x_59) ;  /* 0xffffffb0008c7947 */ /* 0x000fea000383ffff */
.L_x_69:
[----:B--2---:R-:W-:-:S04]  /*8210*/  MOV R5, UR5 ;  /* 0x0000000500057c02 */ /* 0x004fc80008000f00 */
[----:B------:R2:W3:Y:S03]  /*8220*/  SYNCS.PHASECHK.TRANS64.TRYWAIT P0, [R5+URZ+0x8], R6 ;  /* 0x00000806050075a7 */ /* 0x0004e600080011ff */
[----:B---3--:R-:W-:Y:S05]  /*8230*/  @!P0 NANOSLEEP.SYNCS 0x989680 ;  /* 0x009896800000895d */ /* 0x008fea0003900000 */
[----:B------:R-:W3:Y:S02]  /*8240*/  @!P0 SYNCS.PHASECHK.TRANS64 P0, [R5+URZ+0x8], R6 ;  /* 0x00000806050085a7 */ /* 0x000ee400080010ff */
[----:B---3--:R-:W-:Y:S05]  /*8250*/  @!P0 BRA `(.L_x_69) ;  /* 0xfffffffc00ec8947 */ /* 0x008fea000383ffff */
[----:B------:R-:W-:Y:S05]  /*8260*/  BRA `(.L_x_68) ;  /* 0xffffffb400447947 */ /* 0x000fea000383ffff */
.L_x_71:
[----:B------:R-:W-:Y:S01]  /*8270*/  BSSY B0, `(.L_x_147) ;  /* 0x0000006000007945 */ /* 0x000fe20003800000 */
[----:B------:R-:W-:-:S07]  /*8280*/  MOV R15, 0xffffffff ;  /* 0xffffffff000f7802 */ /* 0x000fce0000000f00 */
[----:B-12--5:R-:W-:Y:S05]  /*8290*/  WARPSYNC.COLLECTIVE R15, `(.L_x_148) ;  /* 0x000000000f0c7348 */ /* 0x026fea0003c00000 */
[----:B------:R-:W-:Y:S02]  /*82a0*/  ELECT P6, UR79, PT ;  /* 0x00000000004f782f */ /* 0x000fe400038c0000 */
[----:B------:R-:W-:Y:S01]  /*82b0*/  MOV R14, UR79 ;  /* 0x0000004f000e7c02 */ /* 0x000fe20008000f00 */
[----:B-12--5:R-:W-:Y:S10]  /*82c0*/  ENDCOLLECTIVE ;  /* 0x000000000000791b */ /* 0x026ff40003800000 */
.L_x_148:
[----:B------:R-:W-:Y:S05]  /*82d0*/  BSYNC B0 ;  /* 0x0000000000007941 */ /* 0x000fea0003800000 */
.L_x_147:
[----:B------:R-:W-:Y:S01]  /*82e0*/  PLOP3.LUT P0, PT, P6, PT, PT, 0x80, 0x8 ;  /* 0x000000000008781c */ /* 0x000fe2000370f070 */
[----:B------:R-:W-:-:S12]  /*82f0*/  BRA `(.L_x_149) ;  /* 0xffffffb400707947 */ /* 0x000fd8000383ffff */
.L_x_73:
[----:B--2---:R-:W-:-:S04]  /*8300*/  MOV R0, UR5 ;  /* 0x0000000500007c02 */ /* 0x004fc80008000f00 */
[----:B------:R2:W3:Y:S03]  /*8310*/  SYNCS.PHASECHK.TRANS64.TRYWAIT P0, [R0+URZ+0x8], R4 ;  /* 0x00000804000075a7 */ /* 0x0004e600080011ff */
[----:B---3--:R-:W-:Y:S05]  /*8320*/  @!P0 NANOSLEEP.SYNCS 0x989680 ;  /* 0x009896800000895d */ /* 0x008fea0003900000 */
[----:B------:R-:W3:Y:S02]  /*8330*/  @!P0 SYNCS.PHASECHK.TRANS64 P0, [R0+URZ+0x8], R4 ;  /* 0x00000804000085a7 */ /* 0x000ee400080010ff */
[----:B---3--:R-:W-:Y:S05]  /*8340*/  @!P0 BRA `(.L_x_73) ;  /* 0xfffffffc00ec8947 */ /* 0x008fea000383ffff */
[----:B------:R-:W-:Y:S05]  /*8350*/  BRA `(.L_x_72) ;  /* 0xffffffb400747947 */ /* 0x000fea000383ffff */
.L_x_74:
[----:B-1----:R1:W2:Y:S02]  /*8360*/  SYNCS.PHASECHK.TRANS64.TRYWAIT P0, [R0+URZ+0xc0], R4 ;  /* 0x0000c004000075a7 */ /* 0x0022a400080011ff */
[----:B--2---:R-:W-:Y:S05]  /*8370*/  @!P0 NANOSLEEP.SYNCS 0x989680 ;  /* 0x009896800000895d */ /* 0x004fea0003900000 */
[----:B------:R-:W2:Y:S02]  /*8380*/  @!P0 SYNCS.PHASECHK.TRANS64 P0, [R0+URZ+0xc0], R4 ;  /* 0x0000c004000085a7 */ /* 0x000ea400080010ff */
[----:B--2---:R-:W-:Y:S05]  /*8390*/  @!P0 BRA `(.L_x_74) ;  /* 0xfffffffc00f08947 */ /* 0x004fea000383ffff */
[----:B------:R-:W-:Y:S05]  /*83a0*/  BRA `(.L_x_150) ;  /* 0xffffffb800607947 */ /* 0x000fea000383ffff */
.L_x_76:
[----:B------:R-:W-:-:S07]  /*83b0*/  MOV R0, UR31 ;  /* 0x0000001f00007c02 */ /* 0x000fce0008000f00 */
.L_x_151:
[----:B-1----:R1:W2:Y:S02]  /*83c0*/  SYNCS.PHASECHK.TRANS64.TRYWAIT P0, [R0+URZ+0x100], R4 ;  /* 0x00010004000075a7 */ /* 0x0022a400080011ff */
[----:B--2---:R-:W-:Y:S05]  /*83d0*/  @!P0 NANOSLEEP.SYNCS 0x989680 ;  /* 0x009896800000895d */ /* 0x004fea0003900000 */
[----:B------:R-:W2:Y:S02]  /*83e0*/  @!P0 SYNCS.PHASECHK.TRANS64 P0, [R0+URZ+0x100], R4 ;  /* 0x00010004000085a7 */ /* 0x000ea400080010ff */
[----:B--2---:R-:W-:Y:S05]  /*83f0*/  @!P0 BRA `(.L_x_151) ;  /* 0xfffffffc00f08947 */ /* 0x004fea000383ffff */
[----:B------:R-:W-:Y:S05]  /*8400*/  BRA `(.L_x_152) ;  /* 0xffffffb800ac7947 */ /* 0x000fea000383ffff */
.L_x_79:
[----:B------:R-:W-:Y:S07]  /*8410*/  MOV R0, UR5 ;  /* 0x0000000500007c02 */ /* 0x000fee0008000f00 */
.L_x_153:
[----:B-1----:R1:W2:Y:S02]  /*8420*/  SYNCS.PHASECHK.TRANS64.TRYWAIT P0, [R0+URZ], R4 ;  /* 0x00000004000075a7 */ /* 0x0022a400080011ff */
[----:B--2---:R-:W-:Y:S05]  /*8430*/  @!P0 NANOSLEEP.SYNCS 0x989680 ;  /* 0x009896800000895d */ /* 0x004fea0003900000 */
[----:B------:R-:W2:Y:S02]  /*8440*/  @!P0 SYNCS.PHASECHK.TRANS64 P0, [R0+URZ], R4 ;  /* 0x00000004000085a7 */ /* 0x000ea400080010ff */
[----:B--2---:R-:W-:Y:S05]  /*8450*/  @!P0 BRA `(.L_x_153) ;  /* 0xfffffffc00f08947 */ /* 0x004fea000383ffff */
[----:B------:R-:W-:Y:S05]  /*8460*/  BRA `(.L_x_78) ;  /* 0xffffffb800c07947 */ /* 0x000fea000383ffff */
.L_x_83:
[----:B-1----:R-:W-:-:S07]  /*8470*/  MOV R0, UR4 ;  /* 0x0000000400007c02 */ /* 0x002fce0008000f00 */
.L_x_154:
[----:B-1----:R1:W2:Y:S02]  /*8480*/  SYNCS.PHASECHK.TRANS64.TRYWAIT P0, [R0+URZ], R2 ;  /* 0x00000002000075a7 */ /* 0x0022a400080011ff */
[----:B--2---:R-:W-:Y:S05]  /*8490*/  @!P0 NANOSLEEP.SYNCS 0x989680 ;  /* 0x009896800000895d */ /* 0x004fea0003900000 */
[----:B------:R-:W2:Y:S02]  /*84a0*/  @!P0 SYNCS.PHASECHK.TRANS64 P0, [R0+URZ], R2 ;  /* 0x00000002000085a7 */ /* 0x000ea400080010ff */
[----:B--2---:R-:W-:Y:S05]  /*84b0*/  @!P0 BRA `(.L_x_154) ;  /* 0xfffffffc00f08947 */ /* 0x004fea000383ffff */
[----:B------:R-:W-:Y:S05]  /*84c0*/  BRA `(.L_x_155) ;  /* 0xffffffbc00b47947 */ /* 0x000fea000383ffff */
.L_x_84:
[----:B------:R-:W-:-:S07]  /*84d0*/  MOV R0, UR5 ;  /* 0x0000000500007c02 */ /* 0x000fce0008000f00 */
.L_x_156:
[----:B-1----:R1:W2:Y:S02]  /*84e0*/  SYNCS.PHASECHK.TRANS64.TRYWAIT P0, [R0+URZ], R3 ;  /* 0x00000003000075a7 */ /* 0x0022a400080011ff */
[----:B--2---:R-:W-:Y:S05]  /*84f0*/  @!P0 NANOSLEEP.SYNCS 0x989680 ;  /* 0x009896800000895d */ /* 0x004fea0003900000 */
[----:B------:R-:W2:Y:S02]  /*8500*/  @!P0 SYNCS.PHASECHK.TRANS64 P0, [R0+URZ], R3 ;  /* 0x00000003000085a7 */ /* 0x000ea400080010ff */
[----:B--2---:R-:W-:Y:S05]  /*8510*/  @!P0 BRA `(.L_x_156) ;  /* 0xfffffffc00f08947 */ /* 0x004fea000383ffff */
[----:B------:R-:W-:Y:S05]  /*8520*/  BRA `(.L_x_157) ;  /* 0xffffffbc00c07947 */ /* 0x000fea000383ffff */
.L_x_85:
[----:B------:R-:W-:-:S07]  /*8530*/  MOV R0, UR5 ;  /* 0x0000000500007c02 */ /* 0x000fce0008000f00 */
.L_x_158:
[----:B-1----:R1:W2:Y:S02]  /*8540*/  SYNCS.PHASECHK.TRANS64.TRYWAIT P0, [R0+URZ], R3 ;  /* 0x00000003000075a7 */ /* 0x0022a400080011ff */
[----:B--2---:R-:W-:Y:S05]  /*8550*/  @!P0 NANOSLEEP.SYNCS 0x989680 ;  /* 0x009896800000895d */ /* 0x004fea0003900000 */
[----:B------:R-:W2:Y:S02]  /*8560*/  @!P0 SYNCS.PHASECHK.TRANS64 P0, [R0+URZ], R3 ;  /* 0x00000003000085a7 */ /* 0x000ea400080010ff */
[----:B--2---:R-:W-:Y:S05]  /*8570*/  @!P0 BRA `(.L_x_158) ;  /* 0xfffffffc00f08947 */ /* 0x004fea000383ffff */
[----:B------:R-:W-:Y:S05]  /*8580*/  BRA `(.L_x_159) ;  /* 0xffffffbc00cc7947 */ /* 0x000fea000383ffff */
.L_x_88:
[----:B------:R-:W-:-:S07]  /*8590*/  MOV R0, UR26 ;  /* 0x0000001a00007c02 */ /* 0x000fce0008000f00 */
.L_x_160:
[----:B-1----:R1:W2:Y:S02]  /*85a0*/  SYNCS.PHASECHK.TRANS64.TRYWAIT P1, [R0+URZ+0x140], R2 ;  /* 0x00014002000075a7 */ /* 0x0022a400080211ff */
[----:B--2---:R-:W-:Y:S05]  /*85b0*/  @!P1 NANOSLEEP.SYNCS 0x989680 ;  /* 0x009896800000995d */ /* 0x004fea0003900000 */
[----:B------:R-:W2:Y:S02]  /*85c0*/  @!P1 SYNCS.PHASECHK.TRANS64 P1, [R0+URZ+0x140], R2 ;  /* 0x00014002000095a7 */ /* 0x000ea400080210ff */
[----:B--2---:R-:W-:Y:S05]  /*85d0*/  @!P1 BRA `(.L_x_160) ;  /* 0xfffffffc00f09947 */ /* 0x004fea000383ffff */
[----:B------:R-:W-:Y:S05]  /*85e0*/  BRA `(.L_x_161) ;  /* 0xffffffc000187947 */ /* 0x000fea000383ffff */
.L_x_93:
[----:B-1----:R1:W3:Y:S02]  /*85f0*/  SYNCS.PHASECHK.TRANS64.TRYWAIT P0, [R3+URZ+0xc0], R0 ;  /* 0x0000c000030075a7 */ /* 0x0022e400080011ff */
[----:B---3--:R-:W-:Y:S05]  /*8600*/  @!P0 NANOSLEEP.SYNCS 0x989680 ;  /* 0x009896800000895d */ /* 0x008fea0003900000 */
[----:B------:R-:W3:Y:S02]  /*8610*/  @!P0 SYNCS.PHASECHK.TRANS64 P0, [R3+URZ+0xc0], R0 ;  /* 0x0000c000030085a7 */ /* 0x000ee400080010ff */
[----:B---3--:R-:W-:Y:S05]  /*8620*/  @!P0 BRA `(.L_x_93) ;  /* 0xfffffffc00f08947 */ /* 0x008fea000383ffff */
[----:B------:R-:W-:Y:S05]  /*8630*/  BRA `(.L_x_162) ;  /* 0xffffffc400487947 */ /* 0x000fea000383ffff */
.L_x_96:
[----:B-1----:R-:W-:Y:S07]  /*8640*/  MOV R0, UR17 ;  /* 0x0000001100007c02 */ /* 0x002fee0008000f00 */
.L_x_163:
[----:B-1----:R1:W3:Y:S02]  /*8650*/  SYNCS.PHASECHK.TRANS64.TRYWAIT P1, [R0+URZ+0xb8], R3 ;  /* 0x0000b803000075a7 */ /* 0x0022e400080211ff */
[----:B---3--:R-:W-:Y:S05]  /*8660*/  @!P1 NANOSLEEP.SYNCS 0x989680 ;  /* 0x009896800000995d */ /* 0x008fea0003900000 */
[----:B------:R-:W3:Y:S02]  /*8670*/  @!P1 SYNCS.PHASECHK.TRANS64 P1, [R0+URZ+0xb8], R3 ;  /* 0x0000b803000095a7 */ /* 0x000ee400080210ff */
[----:B---3--:R-:W-:Y:S05]  /*8680*/  @!P1 BRA `(.L_x_163) ;  /* 0xfffffffc00f09947 */ /* 0x008fea000383ffff */
[----:B------:R-:W-:Y:S05]  /*8690*/  BRA `(.L_x_95) ;  /* 0xffffffc800bc7947 */ /* 0x000fea000383ffff */
.L_x_99:
[----:B-1----:R-:W-:Y:S07]  /*86a0*/  MOV R0, UR17 ;  /* 0x0000001100007c02 */ /* 0x002fee0008000f00 */
.L_x_164:
[----:B-1----:R1:W3:Y:S02]  /*86b0*/  SYNCS.PHASECHK.TRANS64.TRYWAIT P0, [R0+URZ+0xa8], R2 ;  /* 0x0000a802000075a7 */ /* 0x0022e400080011ff */
[----:B---3--:R-:W-:Y:S05]  /*86c0*/  @!P0 NANOSLEEP.SYNCS 0x989680 ;  /* 0x009896800000895d */ /* 0x008fea0003900000 */
[----:B------:R-:W3:Y:S02]  /*86d0*/  @!P0 SYNCS.PHASECHK.TRANS64 P0, [R0+URZ+0xa8], R2 ;  /* 0x0000a802000085a7 */ /* 0x000ee400080010ff */
[----:B---3--:R-:W-:Y:S05]  /*86e0*/  @!P0 BRA `(.L_x_164) ;  /* 0xfffffffc00f08947 */ /* 0x008fea000383ffff */
[----:B------:R-:W-:Y:S05]  /*86f0*/  BRA `(.L_x_165) ;  /* 0xffffffcc00107947 */ /* 0x000fea000383ffff */
.L_x_102:
[----:B--2---:R2:W3:Y:S02]  /*8700*/  SYNCS.PHASECHK.TRANS64.TRYWAIT P0, [R3+URZ+0xc0], R0 ;  /* 0x0000c000030075a7 */ /* 0x0044e400080011ff */
[----:B---3--:R-:W-:Y:S05]  /*8710*/  @!P0 NANOSLEEP.SYNCS 0x989680 ;  /* 0x009896800000895d */ /* 0x008fea0003900000 */
[----:B------:R-:W3:Y:S02]  /*8720*/  @!P0 SYNCS.PHASECHK.TRANS64 P0, [R3+URZ+0xc0], R0 ;  /* 0x0000c000030085a7 */ /* 0x000ee400080010ff */
[----:B---3--:R-:W-:Y:S05]  /*8730*/  @!P0 BRA `(.L_x_102) ;  /* 0xfffffffc00f08947 */ /* 0x008fea000383ffff */
[----:B------:R-:W-:Y:S05]  /*8740*/  BRA `(.L_x_166) ;  /* 0xffffffd000547947 */ /* 0x000fea000383ffff */
.L_x_113:
[----:B-1----:R-:W-:Y:S04]  /*8750*/  MOV R0, UR44 ;  /* 0x0000002c00007c02 */ /* 0x002fe80008000f00 */
[----:B------:R1:W2:Y:S03]  /*8760*/  SYNCS.PHASECHK.TRANS64.TRYWAIT P1, [R0+URZ+0xa0], R3 ;  /* 0x0000a003000075a7 */ /* 0x0002a600080211ff */
[----:B--2---:R-:W-:Y:S05]  /*8770*/  @!P1 NANOSLEEP.SYNCS 0x989680 ;  /* 0x009896800000995d */ /* 0x004fea0003900000 */
[----:B------:R-:W2:Y:S02]  /*8780*/  @!P1 SYNCS.PHASECHK.TRANS64 P1, [R0+URZ+0xa0], R3 ;  /* 0x0000a003000095a7 */ /* 0x000ea400080210ff */
[----:B--2---:R-:W-:Y:S05]  /*8790*/  @!P1 BRA `(.L_x_113) ;  /* 0xfffffffc00ec9947 */ /* 0x004fea000383ffff */
[----:B------:R-:W-:Y:S05]  /*87a0*/  BRA `(.L_x_112) ;  /* 0xffffffdc00a87947 */ /* 0x000fea000383ffff */
.L_x_115:
[----:B------:R1:W1:Y:S02]  /*87b0*/  SYNCS.PHASECHK.TRANS64.TRYWAIT P1, [R143+URZ+0xe0], R4 ;  /* 0x0000e0048f0075a7 */ /* 0x00026400080211ff */
[----:B-1----:R-:W-:Y:S05]  /*87c0*/  @!P1 NANOSLEEP.SYNCS 0x989680 ;  /* 0x009896800000995d */ /* 0x002fea0003900000 */
[----:B------:R-:W1:Y:S02]  /*87d0*/  @!P1 SYNCS.PHASECHK.TRANS64 P1, [R143+URZ+0xe0], R4 ;  /* 0x0000e0048f0095a7 */ /* 0x000e6400080210ff */
[----:B-1----:R-:W-:Y:S05]  /*87e0*/  @!P1 BRA `(.L_x_115) ;  /* 0xfffffffc00f09947 */ /* 0x002fea000383ffff */
[----:B------:R-:W-:Y:S05]  /*87f0*/  BRA `(.L_x_114) ;  /* 0xffffffdc00f07947 */ /* 0x000fea000383ffff */
        .weak           $__internal_0_$__cuda_sm10x_tcgen05_guardrail_trap_col_being_dealloced_not_returned_by_alloc
        .type           $__internal_0_$__cuda_sm10x_tcgen05_guardrail_trap_col_being_dealloced_not_returned_by_alloc,@function
        .size           $__internal_0_$__cuda_sm10x_tcgen05_guardrail_trap_col_being_dealloced_not_returned_by_alloc,($__internal_1_$__cuda_sm10x_tcgen05_guardrail_trap_phase_invalid_during_alloc - $__internal_0_$__cuda_sm10x_tcgen05_guardrail_trap_col_being_dealloced_not_returned_by_alloc)
$__internal_0_$__cuda_sm10x_tcgen05_guardrail_trap_col_being_dealloced_not_returned_by_alloc:
[----:B------:R-:W-:Y:S05]  /*8800*/  BPT.TRAP 0x1 ;  /* 0x000000040000795c */ /* 0x000fea0000300000 */
[----:B------:R-:W-:-:S04]  /*8810*/  HFMA2 R3, -RZ, RZ, 0, 0 ;  /* 0x00000000ff037431 */ /* 0x000fc800000001ff */
[----:B------:R-:W-:Y:S05]  /*8820*/  RET.REL.NODEC R2 `(_ZN7cutlass13device_kernelINS_4gemm6kernel13GemmUniversalIN4cute5tupleIJiiiiEEENS1_10collective13CollectiveMmaINS1_35MainloopSm100TmaUmmaWarpSpecializedILi10ELi2ELi4ENS5_IJNS4_1CILi8EEENSA_ILi1EEESC_EEEEENS5_IJNSA_ILi256EEENSA_ILi64EEENSA_ILi128EEEEEENS_12float_e5m2_tENS5_IJlSC_lEEESJ_SK_NS4_8TiledMMAINS4_8MMA_AtomIJNS4_10MMA_TraitsINS4_25SM100_MMA_F8F6F4_2x1SM_SSEJSJ_SJ_fSF_SG_NS4_17integral_constantINS4_4UMMA5MajorELSR_0EEESS_NSP_INSQ_7ScaleInELST_0EEESU_EEEEEENS4_6LayoutINS5_IJSC_SC_SC_EEENS5_IJNSA_ILi0EEESZ_SZ_EEEEENS5_IJNS4_10UnderscoreES12_S12_EEEEENS4_18SM100_TMA_2SM_LOADENS4_14ComposedLayoutINS4_7SwizzleILi3ELi4ELi3EEENS4_18smem_ptr_flag_bitsILi8EEENSX_INS5_IJSB_SH_EEENS5_IJSH_SC_EEEEEEEvNS4_8identityENS4_28SM100_TMA_2SM_LOAD_MULTICASTES1E_vS1F_EENS_8epilogue10collective18CollectiveEpilogueINS1I_23Sm100TmaWarpSpecializedILi1ELi1ELi64ELb0ELb0EEEJNS5_IJSH_SG_SH_EEENS5_IJNSX_ISH_SC_EENSX_ISG_SC_EEEEESJ_SK_SJ_SK_NS1I_6fusion15FusionCallbacksIS1M_NS1R_17LinearCombinationISJ_fSJ_fLNS_15FloatRoundStyleE2EEES1N_S1Q_JEEENS4_5SM1004TMEM4LOAD26SM100_TMEM_LOAD_32dp32b64xENS4_13SM90_TMA_LOADENS16_INS17_ILi2ELi4ELi3EEES1A_NSX_INS5_IJSB_SG_EEENS5_IJSG_SC_EEEEEEENS4_39AutoVectorizingCopyWithAssumedAlignmentILi128EEENS4_14SM90_TMA_STOREES26_S28_S28_EEEvvEEEEvNT_6ParamsE) ;  /* 0xffffff7402f47950 */ /* 0x000fea0003c3ffff */
        .weak           $__internal_1_$__cuda_sm10x_tcgen05_guardrail_trap_phase_invalid_during_alloc
        .type           $__internal_1_$__cuda_sm10x_tcgen05_guardrail_trap_phase_invalid_during_alloc,@function
        .size           $__internal_1_$__cuda_sm10x_tcgen05_guardrail_trap_phase_invalid_during_alloc,($__internal_2_$__cuda_sm10x_tcgen05_guardrail_trap_unallocated_columns_being_dealloced - $__internal_1_$__cuda_sm10x_tcgen05_guardrail_trap_phase_invalid_during_alloc)
$__internal_1_$__cuda_sm10x_tcgen05_guardrail_trap_phase_invalid_during_alloc:
[----:B------:R-:W-:Y:S05]  /*8830*/  BPT.TRAP 0x1 ;  /* 0x000000040000795c */ /* 0x000fea0000300000 */
[----:B------:R-:W-:-:S04]  /*8840*/  MOV R5, 0x0 ;  /* 0x0000000000057802 */ /* 0x000fc80000000f00 */
[----:B------:R-:W-:Y:S05]  /*8850*/  RET.REL.NODEC R4 `(_ZN7cutlass13device_kernelINS_4gemm6kernel13GemmUniversalIN4cute5tupleIJiiiiEEENS1_10collective13CollectiveMmaINS1_35MainloopSm100TmaUmmaWarpSpecializedILi10ELi2ELi4ENS5_IJNS4_1CILi8EEENSA_ILi1EEESC_EEEEENS5_IJNSA_ILi256EEENSA_ILi64EEENSA_ILi128EEEEEENS_12float_e5m2_tENS5_IJlSC_lEEESJ_SK_NS4_8TiledMMAINS4_8MMA_AtomIJNS4_10MMA_TraitsINS4_25SM100_MMA_F8F6F4_2x1SM_SSEJSJ_SJ_fSF_SG_NS4_17integral_constantINS4_4UMMA5MajorELSR_0EEESS_NSP_INSQ_7ScaleInELST_0EEESU_EEEEEENS4_6LayoutINS5_IJSC_SC_SC_EEENS5_IJNSA_ILi0EEESZ_SZ_EEEEENS5_IJNS4_10UnderscoreES12_S12_EEEEENS4_18SM100_TMA_2SM_LOADENS4_14ComposedLayoutINS4_7SwizzleILi3ELi4ELi3EEENS4_18smem_ptr_flag_bitsILi8EEENSX_INS5_IJSB_SH_EEENS5_IJSH_SC_EEEEEEEvNS4_8identityENS4_28SM100_TMA_2SM_LOAD_MULTICASTES1E_vS1F_EENS_8epilogue10collective18CollectiveEpilogueINS1I_23Sm100TmaWarpSpecializedILi1ELi1ELi64ELb0ELb0EEEJNS5_IJSH_SG_SH_EEENS5_IJNSX_ISH_SC_EENSX_ISG_SC_EEEEESJ_SK_SJ_SK_NS1I_6fusion15FusionCallbacksIS1M_NS1R_17LinearCombinationISJ_fSJ_fLNS_15FloatRoundStyleE2EEES1N_S1Q_JEEENS4_5SM1004TMEM4LOAD26SM100_TMEM_LOAD_32dp32b64xENS4_13SM90_TMA_LOADENS16_INS17_ILi2ELi4ELi3EEES1A_NSX_INS5_IJSB_SG_EEENS5_IJSG_SC_EEEEEEENS4_39AutoVectorizingCopyWithAssumedAlignmentILi128EEENS4_14SM90_TMA_STOREES26_S28_S28_EEEvvEEEEvNT_6ParamsE) ;  /* 0xffffff7404e87950 */ /* 0x000fea0003c3ffff */
        .weak           $__internal_2_$__cuda_sm10x_tcgen05_guardrail_trap_unallocated_columns_being_dealloced
        .type           $__internal_2_$__cuda_sm10x_tcgen05_guardrail_trap_unallocated_columns_being_dealloced,@function
        .size           $__internal_2_$__cuda_sm10x_tcgen05_guardrail_trap_unallocated_columns_being_dealloced,(.L_x_168 - $__internal_2_$__cuda_sm10x_tcgen05_guardrail_trap_unallocated_columns_being_dealloced)
$__internal_2_$__cuda_sm10x_tcgen05_guardrail_trap_unallocated_columns_being_dealloced:
[----:B------:R-:W-:Y:S05]  /*8860*/  BPT.TRAP 0x1 ;  /* 0x000000040000795c */ /* 0x000fea0000300000 */
[----:B------:R-:W-:-:S04]  /*8870*/  HFMA2 R3, -RZ, RZ, 0, 0 ;  /* 0x00000000ff037431 */ /* 0x000fc800000001ff */
[----:B------:R-:W-:Y:S05]  /*8880*/  RET.REL.NODEC R2 `(_ZN7cutlass13device_kernelINS_4gemm6kernel13GemmUniversalIN4cute5tupleIJiiiiEEENS1_10collective13CollectiveMmaINS1_35MainloopSm100TmaUmmaWarpSpecializedILi10ELi2ELi4ENS5_IJNS4_1CILi8EEENSA_ILi1EEESC_EEEEENS5_IJNSA_ILi256EEENSA_ILi64EEENSA_ILi128EEEEEENS_12float_e5m2_tENS5_IJlSC_lEEESJ_SK_NS4_8TiledMMAINS4_8MMA_AtomIJNS4_10MMA_TraitsINS4_25SM100_MMA_F8F6F4_2x1SM_SSEJSJ_SJ_fSF_SG_NS4_17integral_constantINS4_4UMMA5MajorELSR_0EEESS_NSP_INSQ_7ScaleInELST_0EEESU_EEEEEENS4_6LayoutINS5_IJSC_SC_SC_EEENS5_IJNSA_ILi0EEESZ_SZ_EEEEENS5_IJNS4_10UnderscoreES12_S12_EEEEENS4_18SM100_TMA_2SM_LOADENS4_14ComposedLayoutINS4_7SwizzleILi3ELi4ELi3EEENS4_18smem_ptr_flag_bitsILi8EEENSX_INS5_IJSB_SH_EEENS5_IJSH_SC_EEEEEEEvNS4_8identityENS4_28SM100_TMA_2SM_LOAD_MULTICASTES1E_vS1F_EENS_8epilogue10collective18CollectiveEpilogueINS1I_23Sm100TmaWarpSpecializedILi1ELi1ELi64ELb0ELb0EEEJNS5_IJSH_SG_SH_EEENS5_IJNSX_ISH_SC_EENSX_ISG_SC_EEEEESJ_SK_SJ_SK_NS1I_6fusion15FusionCallbacksIS1M_NS1R_17LinearCombinationISJ_fSJ_fLNS_15FloatRoundStyleE2EEES1N_S1Q_JEEENS4_5SM1004TMEM4LOAD26SM100_TMEM_LOAD_32dp32b64xENS4_13SM90_TMA_LOADENS16_INS17_ILi2ELi4ELi3EEES1A_NSX_INS5_IJSB_SG_EEENS5_IJSG_SC_EEEEEEENS4_39AutoVectorizingCopyWithAssumedAlignmentILi128EEENS4_14SM90_TMA_STOREES26_S28_S28_EEEvvEEEEvNT_6ParamsE) ;  /* 0xffffff7402dc7950 */ /* 0x000fea0003c3ffff */
.L_x_167:
[----:B------:R-:W-:-:S00]  /*8890*/  BRA `(.L_x_167) ;  /* 0xfffffffc00fc7947 */ /* 0x000fc0000383ffff */
[----:B------:R-:W-:-:S00]  /*88a0*/  NOP ;  /* 0x0000000000007918 */ /* 0x000fc00000000000 */
        /* <DEDUP_REMOVED lines=13> */
.L_x_168:


//--------------------- .nv.global.init           --------------------------
	.section	.nv.global.init,"aw",@progbits
.nv.global.init:
	.type		$str$27,@object
	.size		$str$27,($str$28 - $str$27)
$str$27:
        /*0000*/ 	.byte	0x28, 0x61, 0x64, 0x64, 0x72, 0x65, 0x73, 0x73, 0x20, 0x26, 0x20, 0x6d, 0x61, 0x73, 0x6b, 0x29
        /*0010*/ 	.byte	0x20, 0x3d, 0x3d, 0x20, 0x30, 0x00
	.type		$str$28,@object
	.size		$str$28,($str$26 - $str$28)
$str$28:
        /*0016*/ 	.byte	0x2f, 0x74, 0x6d, 0x70, 0x2f, 0x63, 0x75, 0x74, 0x6c, 0x61, 0x73, 0x73, 0x5f, 0x73, 0x77, 0x65
        /*0026*/ 	.byte	0x65, 0x70, 0x5f, 0x73, 0x72, 0x63, 0x2f, 0x69, 0x6e, 0x63, 0x6c, 0x75, 0x64, 0x65, 0x2f, 0x63
        /*0036*/ 	.byte	0x75, 0x74, 0x65, 0x2f, 0x70, 0x6f, 0x69, 0x6e, 0x74, 0x65, 0x72, 0x5f, 0x66, 0x6c, 0x61, 0x67
        /*0046*/ 	.byte	0x67, 0x65, 0x64, 0x2e, 0x68, 0x70, 0x70, 0x00
	.type		$str$26,@object
	.size		$str$26,($str$25 - $str$26)
$str$26:
        /*004e*/ 	.byte	0x2f, 0x74, 0x6d, 0x70, 0x2f, 0x63, 0x75, 0x74, 0x6c, 0x61, 0x73, 0x73, 0x5f, 0x73, 0x77, 0x65
        /*005e*/ 	.byte	0x65, 0x70, 0x5f, 0x73, 0x72, 0x63, 0x2f, 0x69, 0x6e, 0x63, 0x6c, 0x75, 0x64, 0x65, 0x2f, 0x63
        /*006e*/ 	.byte	0x75, 0x74, 0x65, 0x2f, 0x61, 0x74, 0x6f, 0x6d, 0x2f, 0x63, 0x6f, 0x70, 0x79, 0x5f, 0x74, 0x72
        /*007e*/ 	.byte	0x61, 0x69, 0x74, 0x73, 0x5f, 0x73, 0x6d, 0x31, 0x30, 0x30, 0x2e, 0x68, 0x70, 0x70, 0x00
	.type		$str$25,@object
	.size		$str$25,(__unnamed_1 - $str$25)
$str$25:
        /*008d*/ 	.byte	0x28, 0x28, 0x75, 0x69, 0x6e, 0x74, 0x33, 0x32, 0x5f, 0x74, 0x28, 0x74, 0x68, 0x72, 0x65, 0x61
        /*009d*/ 	.byte	0x64, 0x49, 0x64, 0x78, 0x2e, 0x78, 0x29, 0x20, 0x2f, 0x20, 0x33, 0x32, 0x29, 0x20, 0x25, 0x20
        /*00ad*/ 	.byte	0x34, 0x29, 0x20, 0x3d, 0x3d, 0x20, 0x28, 0x28, 0x28, 0x74, 0x6d, 0x65, 0x6d, 0x5f, 0x61, 0x64
        /*00bd*/ 	.byte	0x64, 0x72, 0x20, 0x3e, 0x3e, 0x20, 0x31, 0x36, 0x29, 0x20, 0x2f, 0x20, 0x33, 0x32, 0x29, 0x20
        /*00cd*/ 	.byte	0x25, 0x20, 0x34, 0x29, 0x00
	.type		__unnamed_1,@object
	.size		__unnamed_1,(__unnamed_2 - __unnamed_1)
__unnamed_1:
        /*00d2*/ 	.byte	0x61, 0x75, 0x74, 0x6f, 0x20, 0x63, 0x75, 0x74, 0x65, 0x3a, 0x3a, 0x61, 0x73, 0x5f, 0x70, 0x6f
        /* <DEDUP_REMOVED lines=24> */
        /*0262*/ 	.byte	0x43, 0x3c, 0x38, 0x31, 0x39, 0x32, 0x3e, 0x3e, 0x3e, 0x3e, 0x5d, 0x00
	.type		__unnamed_2,@object
	.size		__unnamed_2,(.L_2 - __unnamed_2)
__unnamed_2:
        /* <DEDUP_REMOVED lines=42> */
        /*050e*/ 	.byte	0x3e, 0x3e, 0x3e, 0x3e, 0x5d, 0x00
.L_2:


//--------------------- .nv.shared._ZN7cutlass13device_kernelINS_4gemm6kernel13GemmUniversalIN4cute5tupleIJiiiiEEENS1_10collective13CollectiveMmaINS1_35MainloopSm100TmaUmmaWarpSpecializedILi10ELi2ELi4ENS5_IJNS4_1CILi8EEENSA_ILi1EEESC_EEEEENS5_IJNSA_ILi256EEENSA_ILi64EEENSA_ILi128EEEEEENS_12float_e5m2_tENS5_IJlSC_lEEESJ_SK_NS4_8TiledMMAINS4_8MMA_AtomIJNS4_10MMA_TraitsINS4_25SM100_MMA_F8F6F4_2x1SM_SSEJSJ_SJ_fSF_SG_NS4_17integral_constantINS4_4UMMA5MajorELSR_0EEESS_NSP_INSQ_7ScaleInELST_0EEESU_EEEEEENS4_6LayoutINS5_IJSC_SC_SC_EEENS5_IJNSA_ILi0EEESZ_SZ_EEEEENS5_IJNS4_10UnderscoreES12_S12_EEEEENS4_18SM100_TMA_2SM_LOADENS4_14ComposedLayoutINS4_7SwizzleILi3ELi4ELi3EEENS4_18smem_ptr_flag_bitsILi8EEENSX_INS5_IJSB_SH_EEENS5_IJSH_SC_EEEEEEEvNS4_8identityENS4_28SM100_TMA_2SM_LOAD_MULTICASTES1E_vS1F_EENS_8epilogue10collective18CollectiveEpilogueINS1I_23Sm100TmaWarpSpecializedILi1ELi1ELi64ELb0ELb0EEEJNS5_IJSH_SG_SH_EEENS5_IJNSX_ISH_SC_EENSX_ISG_SC_EEEEESJ_SK_SJ_SK_NS1I_6fusion15FusionCallbacksIS1M_NS1R_17LinearCombinationISJ_fSJ_fLNS_15FloatRoundStyleE2EEES1N_S1Q_JEEENS4_5SM1004TMEM4LOAD26SM100_TMEM_LOAD_32dp32b64xENS4_13SM90_TMA_LOADENS16_INS17_ILi2ELi4ELi3EEES1A_NSX_INS5_IJSB_SG_EEENS5_IJSG_SC_EEEEEEENS4_39AutoVectorizingCopyWithAssumedAlignmentILi128EEENS4_14SM90_TMA_STOREES26_S28_S28_EEEvvEEEEvNT_6ParamsE --------------------------
	.section	.nv.shared._ZN7cutlass13device_kernelINS_4gemm6kernel13GemmUniversalIN4cute5tupleIJiiiiEEENS1_10collective13CollectiveMmaINS1_35MainloopSm100TmaUmmaWarpSpecializedILi10ELi2ELi4ENS5_IJNS4_1CILi8EEENSA_ILi1EEESC_EEEEENS5_IJNSA_ILi256EEENSA_ILi64EEENSA_ILi128EEEEEENS_12float_e5m2_tENS5_IJlSC_lEEESJ_SK_NS4_8TiledMMAINS4_8MMA_AtomIJNS4_10MMA_TraitsINS4_25SM100_MMA_F8F6F4_2x1SM_SSEJSJ_SJ_fSF_SG_NS4_17integral_constantINS4_4UMMA5MajorELSR_0EEESS_NSP_INSQ_7ScaleInELST_0EEESU_EEEEEENS4_6LayoutINS5_IJSC_SC_SC_EEENS5_IJNSA_ILi0EEESZ_SZ_EEEEENS5_IJNS4_10UnderscoreES12_S12_EEEEENS4_18SM100_TMA_2SM_LOADENS4_14ComposedLayoutINS4_7SwizzleILi3ELi4ELi3EEENS4_18smem_ptr_flag_bitsILi8EEENSX_INS5_IJSB_SH_EEENS5_IJSH_SC_EEEEEEEvNS4_8identityENS4_28SM100_TMA_2SM_LOAD_MULTICASTES1E_vS1F_EENS_8epilogue10collective18CollectiveEpilogueINS1I_23Sm100TmaWarpSpecializedILi1ELi1ELi64ELb0ELb0EEEJNS5_IJSH_SG_SH_EEENS5_IJNSX_ISH_SC_EENSX_ISG_SC_EEEEESJ_SK_SJ_SK_NS1I_6fusion15FusionCallbacksIS1M_NS1R_17LinearCombinationISJ_fSJ_fLNS_15FloatRoundStyleE2EEES1N_S1Q_JEEENS4_5SM1004TMEM4LOAD26SM100_TMEM_LOAD_32dp32b64xENS4_13SM90_TMA_LOADENS16_INS17_ILi2ELi4ELi3EEES1A_NSX_INS5_IJSB_SG_EEENS5_IJSG_SC_EEEEEEENS4_39AutoVectorizingCopyWithAssumedAlignmentILi128EEENS4_14SM90_TMA_STOREES26_S28_S28_EEEvvEEEEvNT_6ParamsE,"aw",@nobits
	.sectionflags	@""
	.align	16
	.zero		1024


//--------------------- .nv.shared.reserved.0     --------------------------
	.section	.nv.shared.reserved.0,"aw",@nobits
	.weak		__nv_reservedSMEM_offset_0_alias
	.size		__nv_reservedSMEM_offset_0_alias, 0, 64
	.other		__nv_reservedSMEM_offset_0_alias,@"STO_CUDA_RESERVED_SHARED STV_DEFAULT"
__nv_reservedSMEM_offset_0_alias:
	.zero		0
.nv.shared.reserved.0:
	.zero		64
	.weak		__nv_reservedSMEM_tcgen05_partition
	.type		__nv_reservedSMEM_tcgen05_partition,@object
	.size		__nv_reservedSMEM_tcgen05_partition,(.L_0 - __nv_reservedSMEM_tcgen05_partition)
__nv_reservedSMEM_tcgen05_partition:
	.zero		32
.L_0:


//--------------------- .nv.global                --------------------------
	.section	.nv.global,"aw",@nobits
.nv.global:
	.type		_ZN40_INTERNAL_b779c7a2_4_k_cu_a097583e_301364cute1_E,@object
	.size		_ZN40_INTERNAL_b779c7a2_4_k_cu_a097583e_301364cute1_E,(_ZN40_INTERNAL_b779c7a2_4_k_cu_a097583e_301364cuda3std3__45__cpo6cbeginE - _ZN40_INTERNAL_b779c7a2_4_k_cu_a097583e_301364cute1_E)
_ZN40_INTERNAL_b779c7a2_4_k_cu_a097583e_301364cute1_E:
	.zero		1
	.type		_ZN40_INTERNAL_b779c7a2_4_k_cu_a097583e_301364cuda3std3__45__cpo6cbeginE,@object
	.size		_ZN40_INTERNAL_b779c7a2_4_k_cu_a097583e_301364cuda3std3__45__cpo6cbeginE,(_ZN40_INTERNAL_b779c7a2_4_k_cu_a097583e_301364cuda3std3__48in_placeE - _ZN40_INTERNAL_b779c7a2_4_k_cu_a097583e_301364cuda3std3__45__cpo6cbeginE)
_ZN40_INTERNAL_b779c7a2_4_k_cu_a097583e_301364cuda3std3__45__cpo6cbeginE:
	.zero		1
	.type		_ZN40_INTERNAL_b779c7a2_4_k_cu_a097583e_301364cuda3std3__48in_placeE,@object
	.size		_ZN40_INTERNAL_b779c7a2_4_k_cu_a097583e_301364cuda3std3__48in_placeE,(_ZN40_INTERNAL_b779c7a2_4_k_cu_a097583e_301364cuda3std6ranges3__45__cpo9iter_moveE - _ZN40_INTERNAL_b779c7a2_4_k_cu_a097583e_301364cuda3std3__48in_placeE)
_ZN40_INTERNAL_b779c7a2_4_k_cu_a097583e_301364cuda3std3__48in_placeE:
	.zero		1
	.type		_ZN40_INTERNAL_b779c7a2_4_k_cu_a097583e_301364cuda3std6ranges3__45__cpo9iter_moveE,@object
	.size		_ZN40_INTERNAL_b779c7a2_4_k_cu_a097583e_301364cuda3std6ranges3__45__cpo9iter_moveE,(_ZN40_INTERNAL_b779c7a2_4_k_cu_a097583e_301364cuda3std3__45__cpo5beginE - _ZN40_INTERNAL_b779c7a2_4_k_cu_a097583e_301364cuda3std6ranges3__45__cpo9iter_moveE)
_ZN40_INTERNAL_b779c7a2_4_k_cu_a097583e_301364cuda3std6ranges3__45__cpo9iter_moveE:
	.zero		1
	.type		_ZN40_INTERNAL_b779c7a2_4_k_cu_a097583e_301364cuda3std3__45__cpo5beginE,@object
	.size		_ZN40_INTERNAL_b779c7a2_4_k_cu_a097583e_301364cuda3std3__45__cpo5beginE,(_ZN40_INTERNAL_b779c7a2_4_k_cu_a097583e_301364cuda3std3__442_GLOBAL__N__b779c7a2_4_k_cu_a097583e_301366ignoreE - _ZN40_INTERNAL_b779c7a2_4_k_cu_a097583e_301364cuda3std3__45__cpo5beginE)
_ZN40_INTERNAL_b779c7a2_4_k_cu_a097583e_301364cuda3std3__45__cpo5beginE:
	.zero		1
	.type		_ZN40_INTERNAL_b779c7a2_4_k_cu_a097583e_301364cuda3std3__442_GLOBAL__N__b779c7a2_4_k_cu_a097583e_301366ignoreE,@object
	.size		_ZN40_INTERNAL_b779c7a2_4_k_cu_a097583e_301364cuda3std3__442_GLOBAL__N__b779c7a2_4_k_cu_a097583e_301366ignoreE,(_ZN40_INTERNAL_b779c7a2_4_k_cu_a097583e_301364cute7productE - _ZN40_INTERNAL_b779c7a2_4_k_cu_a097583e_301364cuda3std3__442_GLOBAL__N__b779c7a2_4_k_cu_a097583e_301366ignoreE)
_ZN40_INTERNAL_b779c7a2_4_k_cu_a097583e_301364cuda3std3__442_GLOBAL__N__b779c7a2_4_k_cu_a097583e_301366ignoreE:
	.zero		1
	.type		_ZN40_INTERNAL_b779c7a2_4_k_cu_a097583e_301364cute7productE,@object
	.size		_ZN40_INTERNAL_b779c7a2_4_k_cu_a097583e_301364cute7productE,(_ZN40_INTERNAL_b779c7a2_4_k_cu_a097583e_301364cuda3std3__45__cpo3endE - _ZN40_INTERNAL_b779c7a2_4_k_cu_a097583e_301364cute7productE)
_ZN40_INTERNAL_b779c7a2_4_k_cu_a097583e_301364cute7productE:
	.zero		1
	.type		_ZN40_INTERNAL_b779c7a2_4_k_cu_a097583e_301364cuda3std3__45__cpo3endE,@object
	.size		_ZN40_INTERNAL_b779c7a2_4_k_cu_a097583e_301364cuda3std3__45__cpo3endE,(_ZN40_INTERNAL_b779c7a2_4_k_cu_a097583e_301364cuda3std3__419piecewise_constructE - _ZN40_INTERNAL_b779c7a2_4_k_cu_a097583e_301364cuda3std3__45__cpo3endE)
_ZN40_INTERNAL_b779c7a2_4_k_cu_a097583e_301364cuda3std3__45__cpo3endE:
	.zero		1
	.type		_ZN40_INTERNAL_b779c7a2_4_k_cu_a097583e_301364cuda3std3__419piecewise_constructE,@object
	.size		_ZN40_INTERNAL_b779c7a2_4_k_cu_a097583e_301364cuda3std3__419piecewise_constructE,(_ZN40_INTERNAL_b779c7a2_4_k_cu_a097583e_301364cuda3std3__45__cpo4cendE - _ZN40_INTERNAL_b779c7a2_4_k_cu_a097583e_301364cuda3std3__419piecewise_constructE)
_ZN40_INTERNAL_b779c7a2_4_k_cu_a097583e_301364cuda3std3__419piecewise_constructE:
	.zero		1
	.type		_ZN40_INTERNAL_b779c7a2_4_k_cu_a097583e_301364cuda3std3__45__cpo4cendE,@object
	.size		_ZN40_INTERNAL_b779c7a2_4_k_cu_a097583e_301364cuda3std3__45__cpo4cendE,(_ZN40_INTERNAL_b779c7a2_4_k_cu_a097583e_301364cuda3std6ranges3__45__cpo4swapE - _ZN40_INTERNAL_b779c7a2_4_k_cu_a097583e_301364cuda3std3__45__cpo4cendE)
_ZN40_INTERNAL_b779c7a2_4_k_cu_a097583e_301364cuda3std3__45__cpo4cendE:
	.zero		1
	.type		_ZN40_INTERNAL_b779c7a2_4_k_cu_a097583e_301364cuda3std6ranges3__45__cpo4swapE,@object
	.size		_ZN40_INTERNAL_b779c7a2_4_k_cu_a097583e_301364cuda3std6ranges3__45__cpo4swapE,(.L_10 - _ZN40_INTERNAL_b779c7a2_4_k_cu_a097583e_301364cuda3std6ranges3__45__cpo4swapE)
_ZN40_INTERNAL_b779c7a2_4_k_cu_a097583e_301364cuda3std6ranges3__45__cpo4swapE:
	.zero		1
.L_10:


//--------------------- .nv.constant0._ZN7cutlass13device_kernelINS_4gemm6kernel13GemmUniversalIN4cute5tupleIJiiiiEEENS1_10collective13CollectiveMmaINS1_35MainloopSm100TmaUmmaWarpSpecializedILi10ELi2ELi4ENS5_IJNS4_1CILi8EEENSA_ILi1EEESC_EEEEENS5_IJNSA_ILi256EEENSA_ILi64EEENSA_ILi128EEEEEENS_12float_e5m2_tENS5_IJlSC_lEEESJ_SK_NS4_8TiledMMAINS4_8MMA_AtomIJNS4_10MMA_TraitsINS4_25SM100_MMA_F8F6F4_2x1SM_SSEJSJ_SJ_fSF_SG_NS4_17integral_constantINS4_4UMMA5MajorELSR_0EEESS_NSP_INSQ_7ScaleInELST_0EEESU_EEEEEENS4_6LayoutINS5_IJSC_SC_SC_EEENS5_IJNSA_ILi0EEESZ_SZ_EEEEENS5_IJNS4_10UnderscoreES12_S12_EEEEENS4_18SM100_TMA_2SM_LOADENS4_14ComposedLayoutINS4_7SwizzleILi3ELi4ELi3EEENS4_18smem_ptr_flag_bitsILi8EEENSX_INS5_IJSB_SH_EEENS5_IJSH_SC_EEEEEEEvNS4_8identityENS4_28SM100_TMA_2SM_LOAD_MULTICASTES1E_vS1F_EENS_8epilogue10collective18CollectiveEpilogueINS1I_23Sm100TmaWarpSpecializedILi1ELi1ELi64ELb0ELb0EEEJNS5_IJSH_SG_SH_EEENS5_IJNSX_ISH_SC_EENSX_ISG_SC_EEEEESJ_SK_SJ_SK_NS1I_6fusion15FusionCallbacksIS1M_NS1R_17LinearCombinationISJ_fSJ_fLNS_15FloatRoundStyleE2EEES1N_S1Q_JEEENS4_5SM1004TMEM4LOAD26SM100_TMEM_LOAD_32dp32b64xENS4_13SM90_TMA_LOADENS16_INS17_ILi2ELi4ELi3EEES1A_NSX_INS5_IJSB_SG_EEENS5_IJSG_SC_EEEEEEENS4_39AutoVectorizingCopyWithAssumedAlignmentILi128EEENS4_14SM90_TMA_STOREES26_S28_S28_EEEvvEEEEvNT_6ParamsE --------------------------
	.section	.nv.constant0._ZN7cutlass13device_kernelINS_4gemm6kernel13GemmUniversalIN4cute5tupleIJiiiiEEENS1_10collective13CollectiveMmaINS1_35MainloopSm100TmaUmmaWarpSpecializedILi10ELi2ELi4ENS5_IJNS4_1CILi8EEENSA_ILi1EEESC_EEEEENS5_IJNSA_ILi256EEENSA_ILi64EEENSA_ILi128EEEEEENS_12float_e5m2_tENS5_IJlSC_lEEESJ_SK_NS4_8TiledMMAINS4_8MMA_AtomIJNS4_10MMA_TraitsINS4_25SM100_MMA_F8F6F4_2x1SM_SSEJSJ_SJ_fSF_SG_NS4_17integral_constantINS4_4UMMA5MajorELSR_0EEESS_NSP_INSQ_7ScaleInELST_0EEESU_EEEEEENS4_6LayoutINS5_IJSC_SC_SC_EEENS5_IJNSA_ILi0EEESZ_SZ_EEEEENS5_IJNS4_10UnderscoreES12_S12_EEEEENS4_18SM100_TMA_2SM_LOADENS4_14ComposedLayoutINS4_7SwizzleILi3ELi4ELi3EEENS4_18smem_ptr_flag_bitsILi8EEENSX_INS5_IJSB_SH_EEENS5_IJSH_SC_EEEEEEEvNS4_8identityENS4_28SM100_TMA_2SM_LOAD_MULTICASTES1E_vS1F_EENS_8epilogue10collective18CollectiveEpilogueINS1I_23Sm100TmaWarpSpecializedILi1ELi1ELi64ELb0ELb0EEEJNS5_IJSH_SG_SH_EEENS5_IJNSX_ISH_SC_EENSX_ISG_SC_EEEEESJ_SK_SJ_SK_NS1I_6fusion15FusionCallbacksIS1M_NS1R_17LinearCombinationISJ_fSJ_fLNS_15FloatRoundStyleE2EEES1N_S1Q_JEEENS4_5SM1004TMEM4LOAD26SM100_TMEM_LOAD_32dp32b64xENS4_13SM90_TMA_LOADENS16_INS17_ILi2ELi4ELi3EEES1A_NSX_INS5_IJSB_SG_EEENS5_IJSG_SC_EEEEEEENS4_39AutoVectorizingCopyWithAssumedAlignmentILi128EEENS4_14SM90_TMA_STOREES26_S28_S28_EEEvvEEEEvNT_6ParamsE,"a",@progbits
	.sectionflags	@""
	.align	4
.nv.constant0._ZN7cutlass13device_kernelINS_4gemm6kernel13GemmUniversalIN4cute5tupleIJiiiiEEENS1_10collective13CollectiveMmaINS1_35MainloopSm100TmaUmmaWarpSpecializedILi10ELi2ELi4ENS5_IJNS4_1CILi8EEENSA_ILi1EEESC_EEEEENS5_IJNSA_ILi256EEENSA_ILi64EEENSA_ILi128EEEEEENS_12float_e5m2_tENS5_IJlSC_lEEESJ_SK_NS4_8TiledMMAINS4_8MMA_AtomIJNS4_10MMA_TraitsINS4_25SM100_MMA_F8F6F4_2x1SM_SSEJSJ_SJ_fSF_SG_NS4_17integral_constantINS4_4UMMA5MajorELSR_0EEESS_NSP_INSQ_7ScaleInELST_0EEESU_EEEEEENS4_6LayoutINS5_IJSC_SC_SC_EEENS5_IJNSA_ILi0EEESZ_SZ_EEEEENS5_IJNS4_10UnderscoreES12_S12_EEEEENS4_18SM100_TMA_2SM_LOADENS4_14ComposedLayoutINS4_7SwizzleILi3ELi4ELi3EEENS4_18smem_ptr_flag_bitsILi8EEENSX_INS5_IJSB_SH_EEENS5_IJSH_SC_EEEEEEEvNS4_8identityENS4_28SM100_TMA_2SM_LOAD_MULTICASTES1E_vS1F_EENS_8epilogue10collective18CollectiveEpilogueINS1I_23Sm100TmaWarpSpecializedILi1ELi1ELi64ELb0ELb0EEEJNS5_IJSH_SG_SH_EEENS5_IJNSX_ISH_SC_EENSX_ISG_SC_EEEEESJ_SK_SJ_SK_NS1I_6fusion15FusionCallbacksIS1M_NS1R_17LinearCombinationISJ_fSJ_fLNS_15FloatRoundStyleE2EEES1N_S1Q_JEEENS4_5SM1004TMEM4LOAD26SM100_TMEM_LOAD_32dp32b64xENS4_13SM90_TMA_LOADENS16_INS17_ILi2ELi4ELi3EEES1A_NSX_INS5_IJSB_SG_EEENS5_IJSG_SC_EEEEEEENS4_39AutoVectorizingCopyWithAssumedAlignmentILi128EEENS4_14SM90_TMA_STOREES26_S28_S28_EEEvvEEEEvNT_6ParamsE:
	.zero		2944


//--------------------- SYMBOLS --------------------------

	.type		.nv.reservedSmem.offset0,@object
	.size		.nv.reservedSmem.offset0,0x4
	.type		.nv.reservedSmem.cap,@object
	.size		.nv.reservedSmem.cap,0x4
	.type		__assertfail,@function
